//
// Generated by NVIDIA NVVM Compiler
//
// Compiler Build ID: CL-36424714
// Cuda compilation tools, release 13.0, V13.0.88
// Based on NVVM 20.0.0
//

.version 9.0
.target sm_100
.address_size 64

	// .globl	_Z42mm_shared_memory_bank_conflicts_new_kernelPfS_S_i
.extern .func  (.param .b32 func_retval0) vprintf
(
	.param .b64 vprintf_param_0,
	.param .b64 vprintf_param_1
)
;
// _ZZ42mm_shared_memory_bank_conflicts_new_kernelPfS_S_iE2sA has been demoted
// _ZZ42mm_shared_memory_bank_conflicts_new_kernelPfS_S_iE2sB has been demoted
.global .align 1 .b8 $str[2] = {10};
.global .align 1 .b8 $str$1[3] = {32, 32};
.global .align 1 .b8 $str$2[4] = {37, 102, 32};
.global .align 1 .b8 $str$3[4] = {10, 10, 10};

.visible .entry _Z42mm_shared_memory_bank_conflicts_new_kernelPfS_S_i(
	.param .u64 .ptr .align 1 _Z42mm_shared_memory_bank_conflicts_new_kernelPfS_S_i_param_0,
	.param .u64 .ptr .align 1 _Z42mm_shared_memory_bank_conflicts_new_kernelPfS_S_i_param_1,
	.param .u64 .ptr .align 1 _Z42mm_shared_memory_bank_conflicts_new_kernelPfS_S_i_param_2,
	.param .u32 _Z42mm_shared_memory_bank_conflicts_new_kernelPfS_S_i_param_3
)
.maxntid 256
.minnctapersm 2
{
	.local .align 8 .b8 	__local_depot0[8];
	.reg .b64 	%SP;
	.reg .b64 	%SPL;
	.reg .pred 	%p<6>;
	.reg .b32 	%r<87>;
	.reg .b32 	%f<915>;
	.reg .b64 	%rd<48>;
	.reg .b64 	%fd<9>;
	// demoted variable
	.shared .align 4 .b8 _ZZ42mm_shared_memory_bank_conflicts_new_kernelPfS_S_iE2sA[4096];
	// demoted variable
	.shared .align 4 .b8 _ZZ42mm_shared_memory_bank_conflicts_new_kernelPfS_S_iE2sB[4096];
	mov.u64 	%SPL, __local_depot0;
	cvta.local.u64 	%SP, %SPL;
	ld.param.u64 	%rd11, [_Z42mm_shared_memory_bank_conflicts_new_kernelPfS_S_i_param_0];
	ld.param.u64 	%rd12, [_Z42mm_shared_memory_bank_conflicts_new_kernelPfS_S_i_param_1];
	ld.param.u64 	%rd13, [_Z42mm_shared_memory_bank_conflicts_new_kernelPfS_S_i_param_2];
	ld.param.u32 	%r23, [_Z42mm_shared_memory_bank_conflicts_new_kernelPfS_S_i_param_3];
	cvta.to.global.u64 	%rd1, %rd12;
	cvta.to.global.u64 	%rd2, %rd11;
	cvta.to.global.u64 	%rd3, %rd13;
	mov.u32 	%r1, %tid.x;
	mov.u32 	%r2, %ctaid.x;
	mov.u32 	%r3, %ctaid.y;
	shr.u32 	%r4, %r1, 5;
	shr.u32 	%r5, %r1, 1;
	shl.b32 	%r24, %r1, 1;
	and.b32  	%r25, %r24, 64;
	shl.b32 	%r26, %r1, 2;
	and.b32  	%r27, %r26, 28;
	and.b32  	%r6, %r5, 108;
	or.b32  	%r7, %r25, %r27;
	mul.lo.s32 	%r28, %r2, %r23;
	shl.b32 	%r8, %r28, 7;
	shl.b32 	%r9, %r3, 7;
	setp.lt.s32 	%p1, %r23, 8;
	mov.f32 	%f851, 0f00000000;
	mov.f32 	%f852, %f851;
	mov.f32 	%f853, %f851;
	mov.f32 	%f854, %f851;
	mov.f32 	%f855, %f851;
	mov.f32 	%f856, %f851;
	mov.f32 	%f857, %f851;
	mov.f32 	%f858, %f851;
	mov.f32 	%f859, %f851;
	mov.f32 	%f860, %f851;
	mov.f32 	%f861, %f851;
	mov.f32 	%f862, %f851;
	mov.f32 	%f863, %f851;
	mov.f32 	%f864, %f851;
	mov.f32 	%f865, %f851;
	mov.f32 	%f866, %f851;
	mov.f32 	%f867, %f851;
	mov.f32 	%f868, %f851;
	mov.f32 	%f869, %f851;
	mov.f32 	%f870, %f851;
	mov.f32 	%f871, %f851;
	mov.f32 	%f872, %f851;
	mov.f32 	%f873, %f851;
	mov.f32 	%f874, %f851;
	mov.f32 	%f875, %f851;
	mov.f32 	%f876, %f851;
	mov.f32 	%f877, %f851;
	mov.f32 	%f878, %f851;
	mov.f32 	%f879, %f851;
	mov.f32 	%f880, %f851;
	mov.f32 	%f881, %f851;
	mov.f32 	%f882, %f851;
	mov.f32 	%f883, %f851;
	mov.f32 	%f884, %f851;
	mov.f32 	%f885, %f851;
	mov.f32 	%f886, %f851;
	mov.f32 	%f887, %f851;
	mov.f32 	%f888, %f851;
	mov.f32 	%f889, %f851;
	mov.f32 	%f890, %f851;
	mov.f32 	%f891, %f851;
	mov.f32 	%f892, %f851;
	mov.f32 	%f893, %f851;
	mov.f32 	%f894, %f851;
	mov.f32 	%f895, %f851;
	mov.f32 	%f896, %f851;
	mov.f32 	%f897, %f851;
	mov.f32 	%f898, %f851;
	mov.f32 	%f899, %f851;
	mov.f32 	%f900, %f851;
	mov.f32 	%f901, %f851;
	mov.f32 	%f902, %f851;
	mov.f32 	%f903, %f851;
	mov.f32 	%f904, %f851;
	mov.f32 	%f905, %f851;
	mov.f32 	%f906, %f851;
	mov.f32 	%f907, %f851;
	mov.f32 	%f908, %f851;
	mov.f32 	%f909, %f851;
	mov.f32 	%f910, %f851;
	mov.f32 	%f911, %f851;
	mov.f32 	%f912, %f851;
	mov.f32 	%f913, %f851;
	mov.f32 	%f914, %f851;
	@%p1 bra 	$L__BB0_9;
	add.u64 	%rd14, %SP, 0;
	add.u64 	%rd4, %SPL, 0;
	and.b32  	%r31, %r26, 4;
	and.b32  	%r32, %r26, 124;
	mad.lo.s32 	%r10, %r23, %r5, %r31;
	mad.lo.s32 	%r11, %r23, %r4, %r32;
	and.b32  	%r33, %r1, 1;
	xor.b32  	%r34, %r4, %r33;
	shl.b32 	%r35, %r4, 9;
	shl.b32 	%r36, %r1, 4;
	and.b32  	%r37, %r36, 496;
	or.b32  	%r38, %r35, %r37;
	mov.u32 	%r39, _ZZ42mm_shared_memory_bank_conflicts_new_kernelPfS_S_iE2sB;
	add.s32 	%r12, %r39, %r38;
	or.b32  	%r40, %r2, %r3;
	or.b32  	%r13, %r40, %r1;
	shl.b32 	%r14, %r23, 3;
	shl.b32 	%r41, %r34, 7;
	or.b32  	%r42, %r41, %r32;
	shl.b32 	%r43, %r1, 11;
	and.b32  	%r44, %r43, 2048;
	or.b32  	%r45, %r44, %r42;
	mov.u32 	%r46, _ZZ42mm_shared_memory_bank_conflicts_new_kernelPfS_S_iE2sA;
	add.s32 	%r15, %r46, %r45;
	shl.b32 	%r47, %r6, 2;
	add.s32 	%r16, %r46, %r47;
	shl.b32 	%r48, %r7, 2;
	add.s32 	%r17, %r39, %r48;
	shr.s32 	%r49, %r23, 31;
	shr.u32 	%r50, %r49, 29;
	add.s32 	%r51, %r23, %r50;
	shr.s32 	%r18, %r51, 3;
	mul.wide.u32 	%rd15, %r9, 4;
	add.s64 	%rd47, %rd1, %rd15;
	mul.wide.s32 	%rd16, %r8, 4;
	add.s64 	%rd46, %rd2, %rd16;
	mov.b32 	%r85, 0;
	mov.f32 	%f851, 0f00000000;
	mul.wide.u32 	%rd17, %r10, 4;
	mul.wide.u32 	%rd19, %r11, 4;
$L__BB0_2:
	add.s64 	%rd18, %rd46, %rd17;
	ld.global.v4.f32 	{%f195, %f196, %f197, %f198}, [%rd18];
	add.s64 	%rd20, %rd47, %rd19;
	ld.global.v4.f32 	{%f199, %f200, %f201, %f202}, [%rd20];
	st.shared.f32 	[%r15], %f195;
	st.shared.f32 	[%r15+512], %f196;
	st.shared.f32 	[%r15+1024], %f197;
	st.shared.f32 	[%r15+1536], %f198;
	st.shared.v4.f32 	[%r12], {%f199, %f200, %f201, %f202};
	bar.sync 	0;
	or.b32  	%r52, %r13, %r85;
	setp.ne.s32 	%p2, %r52, 0;
	@%p2 bra 	$L__BB0_8;
	mov.b32 	%r86, 0;
$L__BB0_4:
	setp.ne.s32 	%p3, %r86, 16;
	@%p3 bra 	$L__BB0_6;
	mov.u64 	%rd21, $str;
	cvta.global.u64 	%rd22, %rd21;
	{ // callseq 0, 0
	.param .b64 param0;
	st.param.b64 	[param0], %rd22;
	.param .b64 param1;
	st.param.b64 	[param1], 0;
	.param .b32 retval0;
	call.uni (retval0), 
	vprintf, 
	(
	param0, 
	param1
	);
	ld.param.b32 	%r54, [retval0];
	} // callseq 0
$L__BB0_6:
	shl.b32 	%r56, %r86, 2;
	add.s32 	%r58, %r46, %r56;
	ld.shared.f32 	%f203, [%r58];
	cvt.f64.f32 	%fd1, %f203;
	st.local.f64 	[%rd4], %fd1;
	mov.u64 	%rd23, $str$2;
	cvta.global.u64 	%rd24, %rd23;
	{ // callseq 1, 0
	.param .b64 param0;
	st.param.b64 	[param0], %rd24;
	.param .b64 param1;
	st.param.b64 	[param1], %rd14;
	.param .b32 retval0;
	call.uni (retval0), 
	vprintf, 
	(
	param0, 
	param1
	);
	ld.param.b32 	%r59, [retval0];
	} // callseq 1
	ld.shared.f32 	%f204, [%r58+512];
	cvt.f64.f32 	%fd2, %f204;
	st.local.f64 	[%rd4], %fd2;
	{ // callseq 2, 0
	.param .b64 param0;
	st.param.b64 	[param0], %rd24;
	.param .b64 param1;
	st.param.b64 	[param1], %rd14;
	.param .b32 retval0;
	call.uni (retval0), 
	vprintf, 
	(
	param0, 
	param1
	);
	ld.param.b32 	%r61, [retval0];
	} // callseq 2
	ld.shared.f32 	%f205, [%r58+1024];
	cvt.f64.f32 	%fd3, %f205;
	st.local.f64 	[%rd4], %fd3;
	{ // callseq 3, 0
	.param .b64 param0;
	st.param.b64 	[param0], %rd24;
	.param .b64 param1;
	st.param.b64 	[param1], %rd14;
	.param .b32 retval0;
	call.uni (retval0), 
	vprintf, 
	(
	param0, 
	param1
	);
	ld.param.b32 	%r63, [retval0];
	} // callseq 3
	ld.shared.f32 	%f206, [%r58+1536];
	cvt.f64.f32 	%fd4, %f206;
	st.local.f64 	[%rd4], %fd4;
	{ // callseq 4, 0
	.param .b64 param0;
	st.param.b64 	[param0], %rd24;
	.param .b64 param1;
	st.param.b64 	[param1], %rd14;
	.param .b32 retval0;
	call.uni (retval0), 
	vprintf, 
	(
	param0, 
	param1
	);
	ld.param.b32 	%r65, [retval0];
	} // callseq 4
	mov.u64 	%rd26, $str$1;
	cvta.global.u64 	%rd27, %rd26;
	{ // callseq 5, 0
	.param .b64 param0;
	st.param.b64 	[param0], %rd27;
	.param .b64 param1;
	st.param.b64 	[param1], 0;
	.param .b32 retval0;
	call.uni (retval0), 
	vprintf, 
	(
	param0, 
	param1
	);
	ld.param.b32 	%r67, [retval0];
	} // callseq 5
	ld.shared.f32 	%f207, [%r58+2048];
	cvt.f64.f32 	%fd5, %f207;
	st.local.f64 	[%rd4], %fd5;
	{ // callseq 6, 0
	.param .b64 param0;
	st.param.b64 	[param0], %rd24;
	.param .b64 param1;
	st.param.b64 	[param1], %rd14;
	.param .b32 retval0;
	call.uni (retval0), 
	vprintf, 
	(
	param0, 
	param1
	);
	ld.param.b32 	%r69, [retval0];
	} // callseq 6
	ld.shared.f32 	%f208, [%r58+2560];
	cvt.f64.f32 	%fd6, %f208;
	st.local.f64 	[%rd4], %fd6;
	{ // callseq 7, 0
	.param .b64 param0;
	st.param.b64 	[param0], %rd24;
	.param .b64 param1;
	st.param.b64 	[param1], %rd14;
	.param .b32 retval0;
	call.uni (retval0), 
	vprintf, 
	(
	param0, 
	param1
	);
	ld.param.b32 	%r71, [retval0];
	} // callseq 7
	ld.shared.f32 	%f209, [%r58+3072];
	cvt.f64.f32 	%fd7, %f209;
	st.local.f64 	[%rd4], %fd7;
	{ // callseq 8, 0
	.param .b64 param0;
	st.param.b64 	[param0], %rd24;
	.param .b64 param1;
	st.param.b64 	[param1], %rd14;
	.param .b32 retval0;
	call.uni (retval0), 
	vprintf, 
	(
	param0, 
	param1
	);
	ld.param.b32 	%r73, [retval0];
	} // callseq 8
	ld.shared.f32 	%f210, [%r58+3584];
	cvt.f64.f32 	%fd8, %f210;
	st.local.f64 	[%rd4], %fd8;
	{ // callseq 9, 0
	.param .b64 param0;
	st.param.b64 	[param0], %rd24;
	.param .b64 param1;
	st.param.b64 	[param1], %rd14;
	.param .b32 retval0;
	call.uni (retval0), 
	vprintf, 
	(
	param0, 
	param1
	);
	ld.param.b32 	%r75, [retval0];
	} // callseq 9
	mov.u64 	%rd28, $str;
	cvta.global.u64 	%rd29, %rd28;
	{ // callseq 10, 0
	.param .b64 param0;
	st.param.b64 	[param0], %rd29;
	.param .b64 param1;
	st.param.b64 	[param1], 0;
	.param .b32 retval0;
	call.uni (retval0), 
	vprintf, 
	(
	param0, 
	param1
	);
	ld.param.b32 	%r77, [retval0];
	} // callseq 10
	add.s32 	%r86, %r86, 1;
	setp.ne.s32 	%p4, %r86, 128;
	@%p4 bra 	$L__BB0_4;
	mov.u64 	%rd30, $str$3;
	cvta.global.u64 	%rd31, %rd30;
	{ // callseq 11, 0
	.param .b64 param0;
	st.param.b64 	[param0], %rd31;
	.param .b64 param1;
	st.param.b64 	[param1], 0;
	.param .b32 retval0;
	call.uni (retval0), 
	vprintf, 
	(
	param0, 
	param1
	);
	ld.param.b32 	%r79, [retval0];
	} // callseq 11
$L__BB0_8:
	ld.shared.v4.f32 	{%f211, %f212, %f213, %f214}, [%r16];
	ld.shared.v4.f32 	{%f215, %f216, %f217, %f218}, [%r16+64];
	ld.shared.v4.f32 	{%f219, %f220, %f221, %f222}, [%r17];
	ld.shared.v4.f32 	{%f223, %f224, %f225, %f226}, [%r17+128];
	fma.rn.f32 	%f227, %f211, %f219, %f914;
	fma.rn.f32 	%f228, %f211, %f220, %f913;
	fma.rn.f32 	%f229, %f211, %f221, %f912;
	fma.rn.f32 	%f230, %f211, %f222, %f911;
	fma.rn.f32 	%f231, %f211, %f223, %f910;
	fma.rn.f32 	%f232, %f211, %f224, %f909;
	fma.rn.f32 	%f233, %f211, %f225, %f908;
	fma.rn.f32 	%f234, %f211, %f226, %f907;
	fma.rn.f32 	%f235, %f212, %f219, %f906;
	fma.rn.f32 	%f236, %f212, %f220, %f905;
	fma.rn.f32 	%f237, %f212, %f221, %f904;
	fma.rn.f32 	%f238, %f212, %f222, %f903;
	fma.rn.f32 	%f239, %f212, %f223, %f902;
	fma.rn.f32 	%f240, %f212, %f224, %f901;
	fma.rn.f32 	%f241, %f212, %f225, %f900;
	fma.rn.f32 	%f242, %f212, %f226, %f899;
	fma.rn.f32 	%f243, %f213, %f219, %f898;
	fma.rn.f32 	%f244, %f213, %f220, %f897;
	fma.rn.f32 	%f245, %f213, %f221, %f896;
	fma.rn.f32 	%f246, %f213, %f222, %f895;
	fma.rn.f32 	%f247, %f213, %f223, %f894;
	fma.rn.f32 	%f248, %f213, %f224, %f893;
	fma.rn.f32 	%f249, %f213, %f225, %f892;
	fma.rn.f32 	%f250, %f213, %f226, %f891;
	fma.rn.f32 	%f251, %f214, %f219, %f890;
	fma.rn.f32 	%f252, %f214, %f220, %f889;
	fma.rn.f32 	%f253, %f214, %f221, %f888;
	fma.rn.f32 	%f254, %f214, %f222, %f887;
	fma.rn.f32 	%f255, %f214, %f223, %f886;
	fma.rn.f32 	%f256, %f214, %f224, %f885;
	fma.rn.f32 	%f257, %f214, %f225, %f884;
	fma.rn.f32 	%f258, %f214, %f226, %f883;
	fma.rn.f32 	%f259, %f215, %f219, %f882;
	fma.rn.f32 	%f260, %f215, %f220, %f881;
	fma.rn.f32 	%f261, %f215, %f221, %f880;
	fma.rn.f32 	%f262, %f215, %f222, %f879;
	fma.rn.f32 	%f263, %f215, %f223, %f878;
	fma.rn.f32 	%f264, %f215, %f224, %f877;
	fma.rn.f32 	%f265, %f215, %f225, %f876;
	fma.rn.f32 	%f266, %f215, %f226, %f875;
	fma.rn.f32 	%f267, %f216, %f219, %f874;
	fma.rn.f32 	%f268, %f216, %f220, %f873;
	fma.rn.f32 	%f269, %f216, %f221, %f872;
	fma.rn.f32 	%f270, %f216, %f222, %f871;
	fma.rn.f32 	%f271, %f216, %f223, %f870;
	fma.rn.f32 	%f272, %f216, %f224, %f869;
	fma.rn.f32 	%f273, %f216, %f225, %f868;
	fma.rn.f32 	%f274, %f216, %f226, %f867;
	fma.rn.f32 	%f275, %f217, %f219, %f866;
	fma.rn.f32 	%f276, %f217, %f220, %f865;
	fma.rn.f32 	%f277, %f217, %f221, %f864;
	fma.rn.f32 	%f278, %f217, %f222, %f863;
	fma.rn.f32 	%f279, %f217, %f223, %f862;
	fma.rn.f32 	%f280, %f217, %f224, %f861;
	fma.rn.f32 	%f281, %f217, %f225, %f860;
	fma.rn.f32 	%f282, %f217, %f226, %f859;
	fma.rn.f32 	%f283, %f218, %f219, %f858;
	fma.rn.f32 	%f284, %f218, %f220, %f857;
	fma.rn.f32 	%f285, %f218, %f221, %f856;
	fma.rn.f32 	%f286, %f218, %f222, %f855;
	fma.rn.f32 	%f287, %f218, %f223, %f854;
	fma.rn.f32 	%f288, %f218, %f224, %f853;
	fma.rn.f32 	%f289, %f218, %f225, %f852;
	fma.rn.f32 	%f290, %f218, %f226, %f851;
	ld.shared.v4.f32 	{%f291, %f292, %f293, %f294}, [%r16+512];
	ld.shared.v4.f32 	{%f295, %f296, %f297, %f298}, [%r16+576];
	ld.shared.v4.f32 	{%f299, %f300, %f301, %f302}, [%r17+512];
	ld.shared.v4.f32 	{%f303, %f304, %f305, %f306}, [%r17+640];
	fma.rn.f32 	%f307, %f291, %f299, %f227;
	fma.rn.f32 	%f308, %f291, %f300, %f228;
	fma.rn.f32 	%f309, %f291, %f301, %f229;
	fma.rn.f32 	%f310, %f291, %f302, %f230;
	fma.rn.f32 	%f311, %f291, %f303, %f231;
	fma.rn.f32 	%f312, %f291, %f304, %f232;
	fma.rn.f32 	%f313, %f291, %f305, %f233;
	fma.rn.f32 	%f314, %f291, %f306, %f234;
	fma.rn.f32 	%f315, %f292, %f299, %f235;
	fma.rn.f32 	%f316, %f292, %f300, %f236;
	fma.rn.f32 	%f317, %f292, %f301, %f237;
	fma.rn.f32 	%f318, %f292, %f302, %f238;
	fma.rn.f32 	%f319, %f292, %f303, %f239;
	fma.rn.f32 	%f320, %f292, %f304, %f240;
	fma.rn.f32 	%f321, %f292, %f305, %f241;
	fma.rn.f32 	%f322, %f292, %f306, %f242;
	fma.rn.f32 	%f323, %f293, %f299, %f243;
	fma.rn.f32 	%f324, %f293, %f300, %f244;
	fma.rn.f32 	%f325, %f293, %f301, %f245;
	fma.rn.f32 	%f326, %f293, %f302, %f246;
	fma.rn.f32 	%f327, %f293, %f303, %f247;
	fma.rn.f32 	%f328, %f293, %f304, %f248;
	fma.rn.f32 	%f329, %f293, %f305, %f249;
	fma.rn.f32 	%f330, %f293, %f306, %f250;
	fma.rn.f32 	%f331, %f294, %f299, %f251;
	fma.rn.f32 	%f332, %f294, %f300, %f252;
	fma.rn.f32 	%f333, %f294, %f301, %f253;
	fma.rn.f32 	%f334, %f294, %f302, %f254;
	fma.rn.f32 	%f335, %f294, %f303, %f255;
	fma.rn.f32 	%f336, %f294, %f304, %f256;
	fma.rn.f32 	%f337, %f294, %f305, %f257;
	fma.rn.f32 	%f338, %f294, %f306, %f258;
	fma.rn.f32 	%f339, %f295, %f299, %f259;
	fma.rn.f32 	%f340, %f295, %f300, %f260;
	fma.rn.f32 	%f341, %f295, %f301, %f261;
	fma.rn.f32 	%f342, %f295, %f302, %f262;
	fma.rn.f32 	%f343, %f295, %f303, %f263;
	fma.rn.f32 	%f344, %f295, %f304, %f264;
	fma.rn.f32 	%f345, %f295, %f305, %f265;
	fma.rn.f32 	%f346, %f295, %f306, %f266;
	fma.rn.f32 	%f347, %f296, %f299, %f267;
	fma.rn.f32 	%f348, %f296, %f300, %f268;
	fma.rn.f32 	%f349, %f296, %f301, %f269;
	fma.rn.f32 	%f350, %f296, %f302, %f270;
	fma.rn.f32 	%f351, %f296, %f303, %f271;
	fma.rn.f32 	%f352, %f296, %f304, %f272;
	fma.rn.f32 	%f353, %f296, %f305, %f273;
	fma.rn.f32 	%f354, %f296, %f306, %f274;
	fma.rn.f32 	%f355, %f297, %f299, %f275;
	fma.rn.f32 	%f356, %f297, %f300, %f276;
	fma.rn.f32 	%f357, %f297, %f301, %f277;
	fma.rn.f32 	%f358, %f297, %f302, %f278;
	fma.rn.f32 	%f359, %f297, %f303, %f279;
	fma.rn.f32 	%f360, %f297, %f304, %f280;
	fma.rn.f32 	%f361, %f297, %f305, %f281;
	fma.rn.f32 	%f362, %f297, %f306, %f282;
	fma.rn.f32 	%f363, %f298, %f299, %f283;
	fma.rn.f32 	%f364, %f298, %f300, %f284;
	fma.rn.f32 	%f365, %f298, %f301, %f285;
	fma.rn.f32 	%f366, %f298, %f302, %f286;
	fma.rn.f32 	%f367, %f298, %f303, %f287;
	fma.rn.f32 	%f368, %f298, %f304, %f288;
	fma.rn.f32 	%f369, %f298, %f305, %f289;
	fma.rn.f32 	%f370, %f298, %f306, %f290;
	ld.shared.v4.f32 	{%f371, %f372, %f373, %f374}, [%r16+1024];
	ld.shared.v4.f32 	{%f375, %f376, %f377, %f378}, [%r16+1088];
	ld.shared.v4.f32 	{%f379, %f380, %f381, %f382}, [%r17+1024];
	ld.shared.v4.f32 	{%f383, %f384, %f385, %f386}, [%r17+1152];
	fma.rn.f32 	%f387, %f371, %f379, %f307;
	fma.rn.f32 	%f388, %f371, %f380, %f308;
	fma.rn.f32 	%f389, %f371, %f381, %f309;
	fma.rn.f32 	%f390, %f371, %f382, %f310;
	fma.rn.f32 	%f391, %f371, %f383, %f311;
	fma.rn.f32 	%f392, %f371, %f384, %f312;
	fma.rn.f32 	%f393, %f371, %f385, %f313;
	fma.rn.f32 	%f394, %f371, %f386, %f314;
	fma.rn.f32 	%f395, %f372, %f379, %f315;
	fma.rn.f32 	%f396, %f372, %f380, %f316;
	fma.rn.f32 	%f397, %f372, %f381, %f317;
	fma.rn.f32 	%f398, %f372, %f382, %f318;
	fma.rn.f32 	%f399, %f372, %f383, %f319;
	fma.rn.f32 	%f400, %f372, %f384, %f320;
	fma.rn.f32 	%f401, %f372, %f385, %f321;
	fma.rn.f32 	%f402, %f372, %f386, %f322;
	fma.rn.f32 	%f403, %f373, %f379, %f323;
	fma.rn.f32 	%f404, %f373, %f380, %f324;
	fma.rn.f32 	%f405, %f373, %f381, %f325;
	fma.rn.f32 	%f406, %f373, %f382, %f326;
	fma.rn.f32 	%f407, %f373, %f383, %f327;
	fma.rn.f32 	%f408, %f373, %f384, %f328;
	fma.rn.f32 	%f409, %f373, %f385, %f329;
	fma.rn.f32 	%f410, %f373, %f386, %f330;
	fma.rn.f32 	%f411, %f374, %f379, %f331;
	fma.rn.f32 	%f412, %f374, %f380, %f332;
	fma.rn.f32 	%f413, %f374, %f381, %f333;
	fma.rn.f32 	%f414, %f374, %f382, %f334;
	fma.rn.f32 	%f415, %f374, %f383, %f335;
	fma.rn.f32 	%f416, %f374, %f384, %f336;
	fma.rn.f32 	%f417, %f374, %f385, %f337;
	fma.rn.f32 	%f418, %f374, %f386, %f338;
	fma.rn.f32 	%f419, %f375, %f379, %f339;
	fma.rn.f32 	%f420, %f375, %f380, %f340;
	fma.rn.f32 	%f421, %f375, %f381, %f341;
	fma.rn.f32 	%f422, %f375, %f382, %f342;
	fma.rn.f32 	%f423, %f375, %f383, %f343;
	fma.rn.f32 	%f424, %f375, %f384, %f344;
	fma.rn.f32 	%f425, %f375, %f385, %f345;
	fma.rn.f32 	%f426, %f375, %f386, %f346;
	fma.rn.f32 	%f427, %f376, %f379, %f347;
	fma.rn.f32 	%f428, %f376, %f380, %f348;
	fma.rn.f32 	%f429, %f376, %f381, %f349;
	fma.rn.f32 	%f430, %f376, %f382, %f350;
	fma.rn.f32 	%f431, %f376, %f383, %f351;
	fma.rn.f32 	%f432, %f376, %f384, %f352;
	fma.rn.f32 	%f433, %f376, %f385, %f353;
	fma.rn.f32 	%f434, %f376, %f386, %f354;
	fma.rn.f32 	%f435, %f377, %f379, %f355;
	fma.rn.f32 	%f436, %f377, %f380, %f356;
	fma.rn.f32 	%f437, %f377, %f381, %f357;
	fma.rn.f32 	%f438, %f377, %f382, %f358;
	fma.rn.f32 	%f439, %f377, %f383, %f359;
	fma.rn.f32 	%f440, %f377, %f384, %f360;
	fma.rn.f32 	%f441, %f377, %f385, %f361;
	fma.rn.f32 	%f442, %f377, %f386, %f362;
	fma.rn.f32 	%f443, %f378, %f379, %f363;
	fma.rn.f32 	%f444, %f378, %f380, %f364;
	fma.rn.f32 	%f445, %f378, %f381, %f365;
	fma.rn.f32 	%f446, %f378, %f382, %f366;
	fma.rn.f32 	%f447, %f378, %f383, %f367;
	fma.rn.f32 	%f448, %f378, %f384, %f368;
	fma.rn.f32 	%f449, %f378, %f385, %f369;
	fma.rn.f32 	%f450, %f378, %f386, %f370;
	ld.shared.v4.f32 	{%f451, %f452, %f453, %f454}, [%r16+1536];
	ld.shared.v4.f32 	{%f455, %f456, %f457, %f458}, [%r16+1600];
	ld.shared.v4.f32 	{%f459, %f460, %f461, %f462}, [%r17+1536];
	ld.shared.v4.f32 	{%f463, %f464, %f465, %f466}, [%r17+1664];
	fma.rn.f32 	%f467, %f451, %f459, %f387;
	fma.rn.f32 	%f468, %f451, %f460, %f388;
	fma.rn.f32 	%f469, %f451, %f461, %f389;
	fma.rn.f32 	%f470, %f451, %f462, %f390;
	fma.rn.f32 	%f471, %f451, %f463, %f391;
	fma.rn.f32 	%f472, %f451, %f464, %f392;
	fma.rn.f32 	%f473, %f451, %f465, %f393;
	fma.rn.f32 	%f474, %f451, %f466, %f394;
	fma.rn.f32 	%f475, %f452, %f459, %f395;
	fma.rn.f32 	%f476, %f452, %f460, %f396;
	fma.rn.f32 	%f477, %f452, %f461, %f397;
	fma.rn.f32 	%f478, %f452, %f462, %f398;
	fma.rn.f32 	%f479, %f452, %f463, %f399;
	fma.rn.f32 	%f480, %f452, %f464, %f400;
	fma.rn.f32 	%f481, %f452, %f465, %f401;
	fma.rn.f32 	%f482, %f452, %f466, %f402;
	fma.rn.f32 	%f483, %f453, %f459, %f403;
	fma.rn.f32 	%f484, %f453, %f460, %f404;
	fma.rn.f32 	%f485, %f453, %f461, %f405;
	fma.rn.f32 	%f486, %f453, %f462, %f406;
	fma.rn.f32 	%f487, %f453, %f463, %f407;
	fma.rn.f32 	%f488, %f453, %f464, %f408;
	fma.rn.f32 	%f489, %f453, %f465, %f409;
	fma.rn.f32 	%f490, %f453, %f466, %f410;
	fma.rn.f32 	%f491, %f454, %f459, %f411;
	fma.rn.f32 	%f492, %f454, %f460, %f412;
	fma.rn.f32 	%f493, %f454, %f461, %f413;
	fma.rn.f32 	%f494, %f454, %f462, %f414;
	fma.rn.f32 	%f495, %f454, %f463, %f415;
	fma.rn.f32 	%f496, %f454, %f464, %f416;
	fma.rn.f32 	%f497, %f454, %f465, %f417;
	fma.rn.f32 	%f498, %f454, %f466, %f418;
	fma.rn.f32 	%f499, %f455, %f459, %f419;
	fma.rn.f32 	%f500, %f455, %f460, %f420;
	fma.rn.f32 	%f501, %f455, %f461, %f421;
	fma.rn.f32 	%f502, %f455, %f462, %f422;
	fma.rn.f32 	%f503, %f455, %f463, %f423;
	fma.rn.f32 	%f504, %f455, %f464, %f424;
	fma.rn.f32 	%f505, %f455, %f465, %f425;
	fma.rn.f32 	%f506, %f455, %f466, %f426;
	fma.rn.f32 	%f507, %f456, %f459, %f427;
	fma.rn.f32 	%f508, %f456, %f460, %f428;
	fma.rn.f32 	%f509, %f456, %f461, %f429;
	fma.rn.f32 	%f510, %f456, %f462, %f430;
	fma.rn.f32 	%f511, %f456, %f463, %f431;
	fma.rn.f32 	%f512, %f456, %f464, %f432;
	fma.rn.f32 	%f513, %f456, %f465, %f433;
	fma.rn.f32 	%f514, %f456, %f466, %f434;
	fma.rn.f32 	%f515, %f457, %f459, %f435;
	fma.rn.f32 	%f516, %f457, %f460, %f436;
	fma.rn.f32 	%f517, %f457, %f461, %f437;
	fma.rn.f32 	%f518, %f457, %f462, %f438;
	fma.rn.f32 	%f519, %f457, %f463, %f439;
	fma.rn.f32 	%f520, %f457, %f464, %f440;
	fma.rn.f32 	%f521, %f457, %f465, %f441;
	fma.rn.f32 	%f522, %f457, %f466, %f442;
	fma.rn.f32 	%f523, %f458, %f459, %f443;
	fma.rn.f32 	%f524, %f458, %f460, %f444;
	fma.rn.f32 	%f525, %f458, %f461, %f445;
	fma.rn.f32 	%f526, %f458, %f462, %f446;
	fma.rn.f32 	%f527, %f458, %f463, %f447;
	fma.rn.f32 	%f528, %f458, %f464, %f448;
	fma.rn.f32 	%f529, %f458, %f465, %f449;
	fma.rn.f32 	%f530, %f458, %f466, %f450;
	ld.shared.v4.f32 	{%f531, %f532, %f533, %f534}, [%r16+2112];
	ld.shared.v4.f32 	{%f535, %f536, %f537, %f538}, [%r16+2048];
	ld.shared.v4.f32 	{%f539, %f540, %f541, %f542}, [%r17+2048];
	ld.shared.v4.f32 	{%f543, %f544, %f545, %f546}, [%r17+2176];
	fma.rn.f32 	%f547, %f531, %f539, %f467;
	fma.rn.f32 	%f548, %f531, %f540, %f468;
	fma.rn.f32 	%f549, %f531, %f541, %f469;
	fma.rn.f32 	%f550, %f531, %f542, %f470;
	fma.rn.f32 	%f551, %f531, %f543, %f471;
	fma.rn.f32 	%f552, %f531, %f544, %f472;
	fma.rn.f32 	%f553, %f531, %f545, %f473;
	fma.rn.f32 	%f554, %f531, %f546, %f474;
	fma.rn.f32 	%f555, %f532, %f539, %f475;
	fma.rn.f32 	%f556, %f532, %f540, %f476;
	fma.rn.f32 	%f557, %f532, %f541, %f477;
	fma.rn.f32 	%f558, %f532, %f542, %f478;
	fma.rn.f32 	%f559, %f532, %f543, %f479;
	fma.rn.f32 	%f560, %f532, %f544, %f480;
	fma.rn.f32 	%f561, %f532, %f545, %f481;
	fma.rn.f32 	%f562, %f532, %f546, %f482;
	fma.rn.f32 	%f563, %f533, %f539, %f483;
	fma.rn.f32 	%f564, %f533, %f540, %f484;
	fma.rn.f32 	%f565, %f533, %f541, %f485;
	fma.rn.f32 	%f566, %f533, %f542, %f486;
	fma.rn.f32 	%f567, %f533, %f543, %f487;
	fma.rn.f32 	%f568, %f533, %f544, %f488;
	fma.rn.f32 	%f569, %f533, %f545, %f489;
	fma.rn.f32 	%f570, %f533, %f546, %f490;
	fma.rn.f32 	%f571, %f534, %f539, %f491;
	fma.rn.f32 	%f572, %f534, %f540, %f492;
	fma.rn.f32 	%f573, %f534, %f541, %f493;
	fma.rn.f32 	%f574, %f534, %f542, %f494;
	fma.rn.f32 	%f575, %f534, %f543, %f495;
	fma.rn.f32 	%f576, %f534, %f544, %f496;
	fma.rn.f32 	%f577, %f534, %f545, %f497;
	fma.rn.f32 	%f578, %f534, %f546, %f498;
	fma.rn.f32 	%f579, %f535, %f539, %f499;
	fma.rn.f32 	%f580, %f535, %f540, %f500;
	fma.rn.f32 	%f581, %f535, %f541, %f501;
	fma.rn.f32 	%f582, %f535, %f542, %f502;
	fma.rn.f32 	%f583, %f535, %f543, %f503;
	fma.rn.f32 	%f584, %f535, %f544, %f504;
	fma.rn.f32 	%f585, %f535, %f545, %f505;
	fma.rn.f32 	%f586, %f535, %f546, %f506;
	fma.rn.f32 	%f587, %f536, %f539, %f507;
	fma.rn.f32 	%f588, %f536, %f540, %f508;
	fma.rn.f32 	%f589, %f536, %f541, %f509;
	fma.rn.f32 	%f590, %f536, %f542, %f510;
	fma.rn.f32 	%f591, %f536, %f543, %f511;
	fma.rn.f32 	%f592, %f536, %f544, %f512;
	fma.rn.f32 	%f593, %f536, %f545, %f513;
	fma.rn.f32 	%f594, %f536, %f546, %f514;
	fma.rn.f32 	%f595, %f537, %f539, %f515;
	fma.rn.f32 	%f596, %f537, %f540, %f516;
	fma.rn.f32 	%f597, %f537, %f541, %f517;
	fma.rn.f32 	%f598, %f537, %f542, %f518;
	fma.rn.f32 	%f599, %f537, %f543, %f519;
	fma.rn.f32 	%f600, %f537, %f544, %f520;
	fma.rn.f32 	%f601, %f537, %f545, %f521;
	fma.rn.f32 	%f602, %f537, %f546, %f522;
	fma.rn.f32 	%f603, %f538, %f539, %f523;
	fma.rn.f32 	%f604, %f538, %f540, %f524;
	fma.rn.f32 	%f605, %f538, %f541, %f525;
	fma.rn.f32 	%f606, %f538, %f542, %f526;
	fma.rn.f32 	%f607, %f538, %f543, %f527;
	fma.rn.f32 	%f608, %f538, %f544, %f528;
	fma.rn.f32 	%f609, %f538, %f545, %f529;
	fma.rn.f32 	%f610, %f538, %f546, %f530;
	ld.shared.v4.f32 	{%f611, %f612, %f613, %f614}, [%r16+2624];
	ld.shared.v4.f32 	{%f615, %f616, %f617, %f618}, [%r16+2560];
	ld.shared.v4.f32 	{%f619, %f620, %f621, %f622}, [%r17+2560];
	ld.shared.v4.f32 	{%f623, %f624, %f625, %f626}, [%r17+2688];
	fma.rn.f32 	%f627, %f611, %f619, %f547;
	fma.rn.f32 	%f628, %f611, %f620, %f548;
	fma.rn.f32 	%f629, %f611, %f621, %f549;
	fma.rn.f32 	%f630, %f611, %f622, %f550;
	fma.rn.f32 	%f631, %f611, %f623, %f551;
	fma.rn.f32 	%f632, %f611, %f624, %f552;
	fma.rn.f32 	%f633, %f611, %f625, %f553;
	fma.rn.f32 	%f634, %f611, %f626, %f554;
	fma.rn.f32 	%f635, %f612, %f619, %f555;
	fma.rn.f32 	%f636, %f612, %f620, %f556;
	fma.rn.f32 	%f637, %f612, %f621, %f557;
	fma.rn.f32 	%f638, %f612, %f622, %f558;
	fma.rn.f32 	%f639, %f612, %f623, %f559;
	fma.rn.f32 	%f640, %f612, %f624, %f560;
	fma.rn.f32 	%f641, %f612, %f625, %f561;
	fma.rn.f32 	%f642, %f612, %f626, %f562;
	fma.rn.f32 	%f643, %f613, %f619, %f563;
	fma.rn.f32 	%f644, %f613, %f620, %f564;
	fma.rn.f32 	%f645, %f613, %f621, %f565;
	fma.rn.f32 	%f646, %f613, %f622, %f566;
	fma.rn.f32 	%f647, %f613, %f623, %f567;
	fma.rn.f32 	%f648, %f613, %f624, %f568;
	fma.rn.f32 	%f649, %f613, %f625, %f569;
	fma.rn.f32 	%f650, %f613, %f626, %f570;
	fma.rn.f32 	%f651, %f614, %f619, %f571;
	fma.rn.f32 	%f652, %f614, %f620, %f572;
	fma.rn.f32 	%f653, %f614, %f621, %f573;
	fma.rn.f32 	%f654, %f614, %f622, %f574;
	fma.rn.f32 	%f655, %f614, %f623, %f575;
	fma.rn.f32 	%f656, %f614, %f624, %f576;
	fma.rn.f32 	%f657, %f614, %f625, %f577;
	fma.rn.f32 	%f658, %f614, %f626, %f578;
	fma.rn.f32 	%f659, %f615, %f619, %f579;
	fma.rn.f32 	%f660, %f615, %f620, %f580;
	fma.rn.f32 	%f661, %f615, %f621, %f581;
	fma.rn.f32 	%f662, %f615, %f622, %f582;
	fma.rn.f32 	%f663, %f615, %f623, %f583;
	fma.rn.f32 	%f664, %f615, %f624, %f584;
	fma.rn.f32 	%f665, %f615, %f625, %f585;
	fma.rn.f32 	%f666, %f615, %f626, %f586;
	fma.rn.f32 	%f667, %f616, %f619, %f587;
	fma.rn.f32 	%f668, %f616, %f620, %f588;
	fma.rn.f32 	%f669, %f616, %f621, %f589;
	fma.rn.f32 	%f670, %f616, %f622, %f590;
	fma.rn.f32 	%f671, %f616, %f623, %f591;
	fma.rn.f32 	%f672, %f616, %f624, %f592;
	fma.rn.f32 	%f673, %f616, %f625, %f593;
	fma.rn.f32 	%f674, %f616, %f626, %f594;
	fma.rn.f32 	%f675, %f617, %f619, %f595;
	fma.rn.f32 	%f676, %f617, %f620, %f596;
	fma.rn.f32 	%f677, %f617, %f621, %f597;
	fma.rn.f32 	%f678, %f617, %f622, %f598;
	fma.rn.f32 	%f679, %f617, %f623, %f599;
	fma.rn.f32 	%f680, %f617, %f624, %f600;
	fma.rn.f32 	%f681, %f617, %f625, %f601;
	fma.rn.f32 	%f682, %f617, %f626, %f602;
	fma.rn.f32 	%f683, %f618, %f619, %f603;
	fma.rn.f32 	%f684, %f618, %f620, %f604;
	fma.rn.f32 	%f685, %f618, %f621, %f605;
	fma.rn.f32 	%f686, %f618, %f622, %f606;
	fma.rn.f32 	%f687, %f618, %f623, %f607;
	fma.rn.f32 	%f688, %f618, %f624, %f608;
	fma.rn.f32 	%f689, %f618, %f625, %f609;
	fma.rn.f32 	%f690, %f618, %f626, %f610;
	ld.shared.v4.f32 	{%f691, %f692, %f693, %f694}, [%r16+3136];
	ld.shared.v4.f32 	{%f695, %f696, %f697, %f698}, [%r16+3072];
	ld.shared.v4.f32 	{%f699, %f700, %f701, %f702}, [%r17+3072];
	ld.shared.v4.f32 	{%f703, %f704, %f705, %f706}, [%r17+3200];
	fma.rn.f32 	%f707, %f691, %f699, %f627;
	fma.rn.f32 	%f708, %f691, %f700, %f628;
	fma.rn.f32 	%f709, %f691, %f701, %f629;
	fma.rn.f32 	%f710, %f691, %f702, %f630;
	fma.rn.f32 	%f711, %f691, %f703, %f631;
	fma.rn.f32 	%f712, %f691, %f704, %f632;
	fma.rn.f32 	%f713, %f691, %f705, %f633;
	fma.rn.f32 	%f714, %f691, %f706, %f634;
	fma.rn.f32 	%f715, %f692, %f699, %f635;
	fma.rn.f32 	%f716, %f692, %f700, %f636;
	fma.rn.f32 	%f717, %f692, %f701, %f637;
	fma.rn.f32 	%f718, %f692, %f702, %f638;
	fma.rn.f32 	%f719, %f692, %f703, %f639;
	fma.rn.f32 	%f720, %f692, %f704, %f640;
	fma.rn.f32 	%f721, %f692, %f705, %f641;
	fma.rn.f32 	%f722, %f692, %f706, %f642;
	fma.rn.f32 	%f723, %f693, %f699, %f643;
	fma.rn.f32 	%f724, %f693, %f700, %f644;
	fma.rn.f32 	%f725, %f693, %f701, %f645;
	fma.rn.f32 	%f726, %f693, %f702, %f646;
	fma.rn.f32 	%f727, %f693, %f703, %f647;
	fma.rn.f32 	%f728, %f693, %f704, %f648;
	fma.rn.f32 	%f729, %f693, %f705, %f649;
	fma.rn.f32 	%f730, %f693, %f706, %f650;
	fma.rn.f32 	%f731, %f694, %f699, %f651;
	fma.rn.f32 	%f732, %f694, %f700, %f652;
	fma.rn.f32 	%f733, %f694, %f701, %f653;
	fma.rn.f32 	%f734, %f694, %f702, %f654;
	fma.rn.f32 	%f735, %f694, %f703, %f655;
	fma.rn.f32 	%f736, %f694, %f704, %f656;
	fma.rn.f32 	%f737, %f694, %f705, %f657;
	fma.rn.f32 	%f738, %f694, %f706, %f658;
	fma.rn.f32 	%f739, %f695, %f699, %f659;
	fma.rn.f32 	%f740, %f695, %f700, %f660;
	fma.rn.f32 	%f741, %f695, %f701, %f661;
	fma.rn.f32 	%f742, %f695, %f702, %f662;
	fma.rn.f32 	%f743, %f695, %f703, %f663;
	fma.rn.f32 	%f744, %f695, %f704, %f664;
	fma.rn.f32 	%f745, %f695, %f705, %f665;
	fma.rn.f32 	%f746, %f695, %f706, %f666;
	fma.rn.f32 	%f747, %f696, %f699, %f667;
	fma.rn.f32 	%f748, %f696, %f700, %f668;
	fma.rn.f32 	%f749, %f696, %f701, %f669;
	fma.rn.f32 	%f750, %f696, %f702, %f670;
	fma.rn.f32 	%f751, %f696, %f703, %f671;
	fma.rn.f32 	%f752, %f696, %f704, %f672;
	fma.rn.f32 	%f753, %f696, %f705, %f673;
	fma.rn.f32 	%f754, %f696, %f706, %f674;
	fma.rn.f32 	%f755, %f697, %f699, %f675;
	fma.rn.f32 	%f756, %f697, %f700, %f676;
	fma.rn.f32 	%f757, %f697, %f701, %f677;
	fma.rn.f32 	%f758, %f697, %f702, %f678;
	fma.rn.f32 	%f759, %f697, %f703, %f679;
	fma.rn.f32 	%f760, %f697, %f704, %f680;
	fma.rn.f32 	%f761, %f697, %f705, %f681;
	fma.rn.f32 	%f762, %f697, %f706, %f682;
	fma.rn.f32 	%f763, %f698, %f699, %f683;
	fma.rn.f32 	%f764, %f698, %f700, %f684;
	fma.rn.f32 	%f765, %f698, %f701, %f685;
	fma.rn.f32 	%f766, %f698, %f702, %f686;
	fma.rn.f32 	%f767, %f698, %f703, %f687;
	fma.rn.f32 	%f768, %f698, %f704, %f688;
	fma.rn.f32 	%f769, %f698, %f705, %f689;
	fma.rn.f32 	%f770, %f698, %f706, %f690;
	ld.shared.v4.f32 	{%f771, %f772, %f773, %f774}, [%r16+3648];
	ld.shared.v4.f32 	{%f775, %f776, %f777, %f778}, [%r16+3584];
	ld.shared.v4.f32 	{%f779, %f780, %f781, %f782}, [%r17+3584];
	ld.shared.v4.f32 	{%f783, %f784, %f785, %f786}, [%r17+3712];
	fma.rn.f32 	%f914, %f771, %f779, %f707;
	fma.rn.f32 	%f913, %f771, %f780, %f708;
	fma.rn.f32 	%f912, %f771, %f781, %f709;
	fma.rn.f32 	%f911, %f771, %f782, %f710;
	fma.rn.f32 	%f910, %f771, %f783, %f711;
	fma.rn.f32 	%f909, %f771, %f784, %f712;
	fma.rn.f32 	%f908, %f771, %f785, %f713;
	fma.rn.f32 	%f907, %f771, %f786, %f714;
	fma.rn.f32 	%f906, %f772, %f779, %f715;
	fma.rn.f32 	%f905, %f772, %f780, %f716;
	fma.rn.f32 	%f904, %f772, %f781, %f717;
	fma.rn.f32 	%f903, %f772, %f782, %f718;
	fma.rn.f32 	%f902, %f772, %f783, %f719;
	fma.rn.f32 	%f901, %f772, %f784, %f720;
	fma.rn.f32 	%f900, %f772, %f785, %f721;
	fma.rn.f32 	%f899, %f772, %f786, %f722;
	fma.rn.f32 	%f898, %f773, %f779, %f723;
	fma.rn.f32 	%f897, %f773, %f780, %f724;
	fma.rn.f32 	%f896, %f773, %f781, %f725;
	fma.rn.f32 	%f895, %f773, %f782, %f726;
	fma.rn.f32 	%f894, %f773, %f783, %f727;
	fma.rn.f32 	%f893, %f773, %f784, %f728;
	fma.rn.f32 	%f892, %f773, %f785, %f729;
	fma.rn.f32 	%f891, %f773, %f786, %f730;
	fma.rn.f32 	%f890, %f774, %f779, %f731;
	fma.rn.f32 	%f889, %f774, %f780, %f732;
	fma.rn.f32 	%f888, %f774, %f781, %f733;
	fma.rn.f32 	%f887, %f774, %f782, %f734;
	fma.rn.f32 	%f886, %f774, %f783, %f735;
	fma.rn.f32 	%f885, %f774, %f784, %f736;
	fma.rn.f32 	%f884, %f774, %f785, %f737;
	fma.rn.f32 	%f883, %f774, %f786, %f738;
	fma.rn.f32 	%f882, %f775, %f779, %f739;
	fma.rn.f32 	%f881, %f775, %f780, %f740;
	fma.rn.f32 	%f880, %f775, %f781, %f741;
	fma.rn.f32 	%f879, %f775, %f782, %f742;
	fma.rn.f32 	%f878, %f775, %f783, %f743;
	fma.rn.f32 	%f877, %f775, %f784, %f744;
	fma.rn.f32 	%f876, %f775, %f785, %f745;
	fma.rn.f32 	%f875, %f775, %f786, %f746;
	fma.rn.f32 	%f874, %f776, %f779, %f747;
	fma.rn.f32 	%f873, %f776, %f780, %f748;
	fma.rn.f32 	%f872, %f776, %f781, %f749;
	fma.rn.f32 	%f871, %f776, %f782, %f750;
	fma.rn.f32 	%f870, %f776, %f783, %f751;
	fma.rn.f32 	%f869, %f776, %f784, %f752;
	fma.rn.f32 	%f868, %f776, %f785, %f753;
	fma.rn.f32 	%f867, %f776, %f786, %f754;
	fma.rn.f32 	%f866, %f777, %f779, %f755;
	fma.rn.f32 	%f865, %f777, %f780, %f756;
	fma.rn.f32 	%f864, %f777, %f781, %f757;
	fma.rn.f32 	%f863, %f777, %f782, %f758;
	fma.rn.f32 	%f862, %f777, %f783, %f759;
	fma.rn.f32 	%f861, %f777, %f784, %f760;
	fma.rn.f32 	%f860, %f777, %f785, %f761;
	fma.rn.f32 	%f859, %f777, %f786, %f762;
	fma.rn.f32 	%f858, %f778, %f779, %f763;
	fma.rn.f32 	%f857, %f778, %f780, %f764;
	fma.rn.f32 	%f856, %f778, %f781, %f765;
	fma.rn.f32 	%f855, %f778, %f782, %f766;
	fma.rn.f32 	%f854, %f778, %f783, %f767;
	fma.rn.f32 	%f853, %f778, %f784, %f768;
	fma.rn.f32 	%f852, %f778, %f785, %f769;
	fma.rn.f32 	%f851, %f778, %f786, %f770;
	bar.sync 	0;
	add.s64 	%rd46, %rd46, 32;
	mul.wide.u32 	%rd32, %r14, 4;
	add.s64 	%rd47, %rd47, %rd32;
	add.s32 	%r85, %r85, 1;
	setp.ne.s32 	%p5, %r85, %r18;
	@%p5 bra 	$L__BB0_2;
$L__BB0_9:
	add.s32 	%r81, %r8, %r9;
	mul.wide.s32 	%rd33, %r81, 4;
	add.s64 	%rd34, %rd3, %rd33;
	mad.lo.s32 	%r82, %r6, %r23, %r7;
	mul.wide.s32 	%rd35, %r82, 4;
	add.s64 	%rd36, %rd34, %rd35;
	st.global.v4.f32 	[%rd36], {%f914, %f913, %f912, %f911};
	st.global.v4.f32 	[%rd36+128], {%f910, %f909, %f908, %f907};
	shl.b32 	%r83, %r23, 4;
	add.s32 	%r84, %r82, %r83;
	mul.wide.s32 	%rd37, %r84, 4;
	add.s64 	%rd38, %rd34, %rd37;
	st.global.v4.f32 	[%rd38], {%f882, %f881, %f880, %f879};
	st.global.v4.f32 	[%rd38+128], {%f878, %f877, %f876, %f875};
	mul.wide.s32 	%rd39, %r23, 4;
	add.s64 	%rd40, %rd36, %rd39;
	st.global.v4.f32 	[%rd40], {%f906, %f905, %f904, %f903};
	st.global.v4.f32 	[%rd40+128], {%f902, %f901, %f900, %f899};
	add.s64 	%rd41, %rd38, %rd39;
	st.global.v4.f32 	[%rd41], {%f874, %f873, %f872, %f871};
	st.global.v4.f32 	[%rd41+128], {%f870, %f869, %f868, %f867};
	add.s64 	%rd42, %rd40, %rd39;
	st.global.v4.f32 	[%rd42], {%f898, %f897, %f896, %f895};
	st.global.v4.f32 	[%rd42+128], {%f894, %f893, %f892, %f891};
	add.s64 	%rd43, %rd41, %rd39;
	st.global.v4.f32 	[%rd43], {%f866, %f865, %f864, %f863};
	st.global.v4.f32 	[%rd43+128], {%f862, %f861, %f860, %f859};
	add.s64 	%rd44, %rd42, %rd39;
	st.global.v4.f32 	[%rd44], {%f890, %f889, %f888, %f887};
	st.global.v4.f32 	[%rd44+128], {%f886, %f885, %f884, %f883};
	add.s64 	%rd45, %rd43, %rd39;
	st.global.v4.f32 	[%rd45], {%f858, %f857, %f856, %f855};
	st.global.v4.f32 	[%rd45+128], {%f854, %f853, %f852, %f851};
	ret;

}


// ===== COMPILED SASS (sm_100) =====

	.target	sm_100

	.elftype	@"ET_EXEC"


//--------------------- .note.nv.tkinfo           --------------------------
	.section	.note.nv.tkinfo,"",@"SHT_NOTE"
	.sectionflags	@"SHF_NOTE_NV_TKINFO"
	.tkinfo
        /*0018*/ 	.word	0x00000002
        /*0030*/ 	.string	""
        /*0030*/ 	.string	"ptxas"
        /*0030*/ 	.string	"Cuda compilation tools, release 13.0, V13.0.88"
        /*0030*/ 	.string	"Build cuda_13.0.r13.0/compiler.36424714_0"
        /*0030*/ 	.string	"-arch sm_100 -m 64 "



//--------------------- .note.nv.cuinfo           --------------------------
	.section	.note.nv.cuinfo,"",@"SHT_NOTE"
	.sectionflags	@"SHF_NOTE_NV_CUINFO"
        /*0018*/ 	.short	0x0002
        /*001a*/ 	.short	0x0064
        /*001c*/ 	.short	0x0082
	.zero		2


//--------------------- .nv.info                  --------------------------
	.section	.nv.info,"",@"SHT_CUDA_INFO"
	.align	4


	//----- nvinfo : EIATTR_REGCOUNT
	.align		4
        /*0000*/ 	.byte	0x04, 0x2f
        /*0002*/ 	.short	(.L_5 - .L_4)
	.align		4
.L_4:
        /*0004*/ 	.word	index@(_Z42mm_shared_memory_bank_conflicts_new_kernelPfS_S_i)
        /*0008*/ 	.word	0x0000007d


	//----- nvinfo : EIATTR_FRAME_SIZE
	.align		4
.L_5:
        /*000c*/ 	.byte	0x04, 0x11
        /*000e*/ 	.short	(.L_7 - .L_6)
	.align		4
.L_6:
        /*0010*/ 	.word	index@(_Z42mm_shared_memory_bank_conflicts_new_kernelPfS_S_i)
        /*0014*/ 	.word	0x00000008


	//----- nvinfo : EIATTR_MIN_STACK_SIZE
	.align		4
.L_7:
        /*0018*/ 	.byte	0x04, 0x12
        /*001a*/ 	.short	(.L_9 - .L_8)
	.align		4
.L_8:
        /*001c*/ 	.word	index@(_Z42mm_shared_memory_bank_conflicts_new_kernelPfS_S_i)
        /*0020*/ 	.word	0x00000008
.L_9:


//--------------------- .nv.compat                --------------------------
	.section	.nv.compat,"",@"SHT_CUDA_COMPAT_INFO"
	.align	4
        /*0000*/ 	.byte	0x02, 0x09, 0x00, 0x00, 0x02, 0x02, 0x01, 0x00, 0x02, 0x05, 0x05, 0x00, 0x03, 0x07, 0x01, 0x01
        /*0010*/ 	.byte	0x02, 0x03, 0x00, 0x00, 0x02, 0x06, 0x01, 0x00, 0x04, 0x0b, 0x08, 0x00, 0x09, 0x00, 0x00, 0x00
        /*0020*/ 	.byte	0x00, 0x00, 0x00, 0x00


//--------------------- .nv.info._Z42mm_shared_memory_bank_conflicts_new_kernelPfS_S_i --------------------------
	.section	.nv.info._Z42mm_shared_memory_bank_conflicts_new_kernelPfS_S_i,"",@"SHT_CUDA_INFO"
	.sectionflags	@""
	.align	4


	//----- nvinfo : EIATTR_CUDA_API_VERSION
	.align		4
        /*0000*/ 	.byte	0x04, 0x37
        /*0002*/ 	.short	(.L_11 - .L_10)
.L_10:
        /*0004*/ 	.word	0x00000082


	//----- nvinfo : EIATTR_KPARAM_INFO
	.align		4
.L_11:
        /*0008*/ 	.byte	0x04, 0x17
        /*000a*/ 	.short	(.L_13 - .L_12)
.L_12:
        /*000c*/ 	.word	0x00000000
        /*0010*/ 	.short	0x0003
        /*0012*/ 	.short	0x0018
        /*0014*/ 	.byte	0x00, 0xf0, 0x11, 0x00


	//----- nvinfo : EIATTR_KPARAM_INFO
	.align		4
.L_13:
        /*0018*/ 	.byte	0x04, 0x17
        /*001a*/ 	.short	(.L_15 - .L_14)
.L_14:
        /*001c*/ 	.word	0x00000000
        /*0020*/ 	.short	0x0002
        /*0022*/ 	.short	0x0010
        /*0024*/ 	.byte	0x00, 0xf5, 0x21, 0x00


	//----- nvinfo : EIATTR_KPARAM_INFO
	.align		4
.L_15:
        /*0028*/ 	.byte	0x04, 0x17
        /*002a*/ 	.short	(.L_17 - .L_16)
.L_16:
        /*002c*/ 	.word	0x00000000
        /*0030*/ 	.short	0x0001
        /*0032*/ 	.short	0x0008
        /*0034*/ 	.byte	0x00, 0xf5, 0x21, 0x00


	//----- nvinfo : EIATTR_KPARAM_INFO
	.align		4
.L_17:
        /*0038*/ 	.byte	0x04, 0x17
        /*003a*/ 	.short	(.L_19 - .L_18)
.L_18:
        /*003c*/ 	.word	0x00000000
        /*0040*/ 	.short	0x0000
        /*0042*/ 	.short	0x0000
        /*0044*/ 	.byte	0x00, 0xf5, 0x21, 0x00


	//----- nvinfo : EIATTR_SPARSE_MMA_MASK
	.align		4
.L_19:
        /*0048*/ 	.byte	0x03, 0x50
        /*004a*/ 	.short	0x0000


	//----- nvinfo : EIATTR_MAXREG_COUNT
	.align		4
        /*004c*/ 	.byte	0x03, 0x1b
        /*004e*/ 	.short	0x0080


	//----- nvinfo : EIATTR_NUM_BARRIERS
	.align		4
        /*0050*/ 	.byte	0x02, 0x4c
        /*0052*/ 	.byte	0x01
	.zero		1


	//----- nvinfo : EIATTR_EXTERNS
	.align		4
        /*0054*/ 	.byte	0x04, 0x0f
        /*0056*/ 	.short	(.L_21 - .L_20)


	//   ....[0]....
	.align		4
.L_20:
        /*0058*/ 	.word	index@(vprintf)


	//----- nvinfo : EIATTR_MERCURY_ISA_VERSION
	.align		4
.L_21:
        /*005c*/ 	.byte	0x03, 0x5f
        /*005e*/ 	.short	0x0101


	//----- nvinfo : EIATTR_VRC_CTA_INIT_COUNT
	.align		4
        /*0060*/ 	.byte	0x02, 0x4a
	.zero		1
	.zero		1


	//----- nvinfo : EIATTR_SYSCALL_OFFSETS
	.align		4
        /*0064*/ 	.byte	0x04, 0x46
        /*0066*/ 	.short	(.L_23 - .L_22)


	//   ....[0]....
.L_22:
        /*0068*/ 	.word	0x00000710


	//   ....[1]....
        /*006c*/ 	.word	0x000007f0


	//   ....[2]....
        /*0070*/ 	.word	0x000008a0


	//   ....[3]....
        /*0074*/ 	.word	0x00000950


	//   ....[4]....
        /*0078*/ 	.word	0x00000a00


	//   ....[5]....
        /*007c*/ 	.word	0x00000a70


	//   ....[6]....
        /*0080*/ 	.word	0x00000b20


	//   ....[7]....
        /*0084*/ 	.word	0x00000bd0


	//   ....[8]....
        /*0088*/ 	.word	0x00000c80


	//   ....[9]....
        /*008c*/ 	.word	0x00000d30


	//   ....[10]....
        /*0090*/ 	.word	0x00000da0


	//   ....[11]....
        /*0094*/ 	.word	0x00000e50


	//----- nvinfo : EIATTR_EXIT_INSTR_OFFSETS
	.align		4
.L_23:
        /*0098*/ 	.byte	0x04, 0x1c
        /*009a*/ 	.short	(.L_25 - .L_24)


	//   ....[0]....
.L_24:
        /*009c*/ 	.word	0x000032d0


	//----- nvinfo : EIATTR_MAX_THREADS
	.align		4
.L_25:
        /*00a0*/ 	.byte	0x04, 0x05
        /*00a2*/ 	.short	(.L_27 - .L_26)
.L_26:
        /*00a4*/ 	.word	0x00000100
        /*00a8*/ 	.word	0x00000001
        /*00ac*/ 	.word	0x00000001


	//----- nvinfo : EIATTR_CRS_STACK_SIZE
	.align		4
.L_27:
        /*00b0*/ 	.byte	0x04, 0x1e
        /*00b2*/ 	.short	(.L_29 - .L_28)
.L_28:
        /*00b4*/ 	.word	0x00000000


	//----- nvinfo : EIATTR_CBANK_PARAM_SIZE
	.align		4
.L_29:
        /*00b8*/ 	.byte	0x03, 0x19
        /*00ba*/ 	.short	0x001c


	//----- nvinfo : EIATTR_PARAM_CBANK
	.align		4
        /*00bc*/ 	.byte	0x04, 0x0a
        /*00be*/ 	.short	(.L_31 - .L_30)
	.align		4
.L_30:
        /*00c0*/ 	.word	index@(.nv.constant0._Z42mm_shared_memory_bank_conflicts_new_kernelPfS_S_i)
        /*00c4*/ 	.short	0x0380
        /*00c6*/ 	.short	0x001c


	//----- nvinfo : EIATTR_SW_WAR
	.align		4
.L_31:
        /*00c8*/ 	.byte	0x04, 0x36
        /*00ca*/ 	.short	(.L_33 - .L_32)
.L_32:
        /*00cc*/ 	.word	0x00000008
.L_33:


//--------------------- .nv.callgraph             --------------------------
	.section	.nv.callgraph,"",@"SHT_CUDA_CALLGRAPH"
	.align	4
	.sectionentsize	8
	.align		4
        /*0000*/ 	.word	0x00000000
	.align		4
        /*0004*/ 	.word	0xffffffff
	.align		4
        /*0008*/ 	.word	index@(_Z42mm_shared_memory_bank_conflicts_new_kernelPfS_S_i)
	.align		4
        /*000c*/ 	.word	index@(vprintf)
	.align		4
        /*0010*/ 	.word	0x00000000
	.align		4
        /*0014*/ 	.word	0xfffffffe
	.align		4
        /*0018*/ 	.word	0x00000000
	.align		4
        /*001c*/ 	.word	0xfffffffd
	.align		4
        /*0020*/ 	.word	0x00000000
	.align		4
        /*0024*/ 	.word	0xfffffffc


//--------------------- .nv.constant4             --------------------------
	.section	.nv.constant4,"a",@progbits
	.align	8
	.align		8
.nv.constant4:
        /*0000*/ 	.dword	vprintf
	.align		8
        /*0008*/ 	.dword	$str
	.align		8
        /*0010*/ 	.dword	$str$1
	.align		8
        /*0018*/ 	.dword	$str$2
	.align		8
        /*0020*/ 	.dword	$str$3


//--------------------- .text._Z42mm_shared_memory_bank_conflicts_new_kernelPfS_S_i --------------------------
	.section	.text._Z42mm_shared_memory_bank_conflicts_new_kernelPfS_S_i,"ax",@progbits
	.align	128
        .global         _Z42mm_shared_memory_bank_conflicts_new_kernelPfS_S_i
        .type           _Z42mm_shared_memory_bank_conflicts_new_kernelPfS_S_i,@function
        .size           _Z42mm_shared_memory_bank_conflicts_new_kernelPfS_S_i,(.L_x_19 - _Z42mm_shared_memory_bank_conflicts_new_kernelPfS_S_i)
        .other          _Z42mm_shared_memory_bank_conflicts_new_kernelPfS_S_i,@"STO_CUDA_ENTRY STV_DEFAULT"
_Z42mm_shared_memory_bank_conflicts_new_kernelPfS_S_i:
.text._Z42mm_shared_memory_bank_conflicts_new_kernelPfS_S_i:
[----:B------:R-:W0:Y:S01]  /*0000*/  LDC R1, c[0x0][0x37c] ;  /* 0x0000df00ff017b82 */ /* 0x000e220000000800 */
[----:B------:R-:W1:Y:S07]  /*0010*/  S2R R24, SR_TID.X ;  /* 0x0000000000187919 */ /* 0x000e6e0000002100 */
[----:B------:R-:W2:Y:S01]  /*0020*/  LDC R27, c[0x0][0x398] ;  /* 0x0000e600ff1b7b82 */ /* 0x000ea20000000800 */
[----:B------:R-:W3:Y:S01]  /*0030*/  LDCU UR4, c[0x0][0x2f8] ;  /* 0x00005f00ff0477ac */ /* 0x000ee20008000800 */
[----:B0-----:R-:W-:Y:S01]  /*0040*/  IADD3 R1, PT, PT, R1, -0x8, RZ ;  /* 0xfffffff801017810 */ /* 0x001fe20007ffe0ff */
[----:B------:R-:W0:Y:S01]  /*0050*/  S2R R19, SR_CTAID.Y ;  /* 0x0000000000137919 */ /* 0x000e220000002600 */
[----:B------:R-:W-:Y:S01]  /*0060*/  CS2R R90, SRZ ;  /* 0x00000000005a7805 */ /* 0x000fe2000001ff00 */
[----:B------:R-:W4:Y:S01]  /*0070*/  LDCU UR5, c[0x0][0x2fc] ;  /* 0x00005f80ff0577ac */ /* 0x000f220008000800 */
[----:B------:R-:W-:-:S02]  /*0080*/  CS2R R88, SRZ ;  /* 0x0000000000587805 */ /* 0x000fc4000001ff00 */
[----:B------:R-:W-:Y:S01]  /*0090*/  CS2R R86, SRZ ;  /* 0x0000000000567805 */ /* 0x000fe2000001ff00 */
[----:B------:R-:W5:Y:S01]  /*00a0*/  S2UR UR6, SR_CTAID.X ;  /* 0x00000000000679c3 */ /* 0x000f620000002500 */
[----:B------:R-:W0:Y:S01]  /*00b0*/  LDCU.64 UR36, c[0x0][0x358] ;  /* 0x00006b00ff2477ac */ /* 0x000e220008000a00 */
[----:B------:R-:W-:Y:S02]  /*00c0*/  CS2R R84, SRZ ;  /* 0x0000000000547805 */ /* 0x000fe4000001ff00 */
[----:B------:R-:W-:Y:S02]  /*00d0*/  CS2R R82, SRZ ;  /* 0x0000000000527805 */ /* 0x000fe4000001ff00 */
[----:B------:R-:W-:Y:S02]  /*00e0*/  CS2R R80, SRZ ;  /* 0x0000000000507805 */ /* 0x000fe4000001ff00 */
[----:B------:R-:W-:Y:S02]  /*00f0*/  CS2R R78, SRZ ;  /* 0x00000000004e7805 */ /* 0x000fe4000001ff00 */
[----:B------:R-:W-:-:S02]  /*0100*/  CS2R R76, SRZ ;  /* 0x00000000004c7805 */ /* 0x000fc4000001ff00 */
[----:B------:R-:W-:Y:S02]  /*0110*/  CS2R R74, SRZ ;  /* 0x00000000004a7805 */ /* 0x000fe4000001ff00 */
[----:B------:R-:W-:Y:S02]  /*0120*/  CS2R R72, SRZ ;  /* 0x0000000000487805 */ /* 0x000fe4000001ff00 */
[----:B------:R-:W-:Y:S02]  /*0130*/  CS2R R70, SRZ ;  /* 0x0000000000467805 */ /* 0x000fe4000001ff00 */
[----:B------:R-:W-:Y:S02]  /*0140*/  CS2R R68, SRZ ;  /* 0x0000000000447805 */ /* 0x000fe4000001ff00 */
[----:B---3--:R-:W-:Y:S02]  /*0150*/  IADD3 R2, P1, PT, R1, UR4, RZ ;  /* 0x0000000401027c10 */ /* 0x008fe4000ff3e0ff */
[----:B------:R-:W-:-:S02]  /*0160*/  CS2R R66, SRZ ;  /* 0x0000000000427805 */ /* 0x000fc4000001ff00 */
[----:B------:R-:W-:Y:S02]  /*0170*/  CS2R R64, SRZ ;  /* 0x0000000000407805 */ /* 0x000fe4000001ff00 */
[----:B------:R-:W-:Y:S02]  /*0180*/  CS2R R62, SRZ ;  /* 0x00000000003e7805 */ /* 0x000fe4000001ff00 */
[----:B----4-:R-:W-:Y:S02]  /*0190*/  IADD3.X R16, PT, PT, RZ, UR5, RZ, P1, !PT ;  /* 0x00000005ff107c10 */ /* 0x010fe40008ffe4ff */
[----:B------:R-:W-:Y:S02]  /*01a0*/  CS2R R60, SRZ ;  /* 0x00000000003c7805 */ /* 0x000fe4000001ff00 */
[----:B--2---:R-:W-:Y:S02]  /*01b0*/  ISETP.GE.AND P0, PT, R27, 0x8, PT ;  /* 0x000000081b00780c */ /* 0x004fe40003f06270 */
[----:B------:R-:W-:-:S02]  /*01c0*/  CS2R R58, SRZ ;  /* 0x00000000003a7805 */ /* 0x000fc4000001ff00 */
[----:B------:R-:W-:Y:S02]  /*01d0*/  CS2R R56, SRZ ;  /* 0x0000000000387805 */ /* 0x000fe4000001ff00 */
[----:B------:R-:W-:Y:S02]  /*01e0*/  CS2R R54, SRZ ;  /* 0x0000000000367805 */ /* 0x000fe4000001ff00 */
[----:B------:R-:W-:Y:S02]  /*01f0*/  CS2R R52, SRZ ;  /* 0x0000000000347805 */ /* 0x000fe4000001ff00 */
[----:B------:R-:W-:Y:S02]  /*0200*/  CS2R R50, SRZ ;  /* 0x0000000000327805 */ /* 0x000fe4000001ff00 */
[C---:B-1----:R-:W-:Y:S01]  /*0210*/  SHF.L.U32 R0, R24.reuse, 0x1, RZ ;  /* 0x0000000118007819 */ /* 0x042fe200000006ff */
[----:B-----5:R-:W-:Y:S01]  /*0220*/  IMAD R99, R27, UR6, RZ ;  /* 0x000000061b637c24 */ /* 0x020fe2000f8e02ff */
[----:B------:R-:W-:-:S02]  /*0230*/  SHF.L.U32 R3, R24, 0x2, RZ ;  /* 0x0000000218037819 */ /* 0x000fc400000006ff */
[----:B------:R-:W-:Y:S02]  /*0240*/  CS2R R48, SRZ ;  /* 0x0000000000307805 */ /* 0x000fe4000001ff00 */
[----:B------:R-:W-:Y:S02]  /*0250*/  SHF.R.U32.HI R18, RZ, 0x1, R24 ;  /* 0x00000001ff127819 */ /* 0x000fe40000011618 */
[----:B------:R-:W-:Y:S02]  /*0260*/  CS2R R46, SRZ ;  /* 0x00000000002e7805 */ /* 0x000fe4000001ff00 */
[----:B------:R-:W-:Y:S02]  /*0270*/  LOP3.LUT R0, R0, 0x40, RZ, 0xc0, !PT ;  /* 0x0000004000007812 */ /* 0x000fe400078ec0ff */
[----:B------:R-:W-:Y:S02]  /*0280*/  CS2R R44, SRZ ;  /* 0x00000000002c7805 */ /* 0x000fe4000001ff00 */
[----:B------:R-:W-:-:S02]  /*0290*/  CS2R R42, SRZ ;  /* 0x00000000002a7805 */ /* 0x000fc4000001ff00 */
[----:B------:R-:W-:Y:S02]  /*02a0*/  CS2R R40, SRZ ;  /* 0x0000000000287805 */ /* 0x000fe4000001ff00 */
[----:B------:R-:W-:Y:S02]  /*02b0*/  CS2R R38, SRZ ;  /* 0x0000000000267805 */ /* 0x000fe4000001ff00 */
[----:B------:R-:W-:Y:S02]  /*02c0*/  CS2R R36, SRZ ;  /* 0x0000000000247805 */ /* 0x000fe4000001ff00 */
[----:B------:R-:W-:Y:S02]  /*02d0*/  CS2R R34, SRZ ;  /* 0x0000000000227805 */ /* 0x000fe4000001ff00 */
[----:B------:R-:W-:Y:S02]  /*02e0*/  CS2R R32, SRZ ;  /* 0x0000000000207805 */ /* 0x000fe4000001ff00 */
[----:B------:R-:W-:-:S02]  /*02f0*/  CS2R R30, SRZ ;  /* 0x00000000001e7805 */ /* 0x000fc4000001ff00 */
[----:B------:R-:W-:Y:S02]  /*0300*/  CS2R R28, SRZ ;  /* 0x00000000001c7805 */ /* 0x000fe4000001ff00 */
[----:B0-----:R-:W-:Y:S02]  /*0310*/  SHF.L.U32 R98, R19, 0x7, RZ ;  /* 0x0000000713627819 */ /* 0x001fe400000006ff */
[----:B------:R-:W-:Y:S02]  /*0320*/  LOP3.LUT R101, R18, 0x6c, RZ, 0xc0, !PT ;  /* 0x0000006c12657812 */ /* 0x000fe400078ec0ff */
[----:B------:R-:W-:Y:S02]  /*0330*/  SHF.L.U32 R99, R99, 0x7, RZ ;  /* 0x0000000763637819 */ /* 0x000fe400000006ff */
[----:B------:R-:W-:Y:S01]  /*0340*/  LOP3.LUT R100, R0, 0x1c, R3, 0xf8, !PT ;  /* 0x0000001c00647812 */ /* 0x000fe200078ef803 */
[----:B------:R-:W-:Y:S06]  /*0350*/  @!P0 BRA `(.L_x_0) ;  /* 0x0000002c00648947 */ /* 0x000fec0003800000 */
[----:B------:R-:W0:Y:S01]  /*0360*/  S2UR UR4, SR_CgaCtaId ;  /* 0x00000000000479c3 */ /* 0x000e220000008800 */
[--C-:B------:R-:W-:Y:S01]  /*0370*/  SHF.R.U32.HI R23, RZ, 0x5, R24.reuse ;  /* 0x00000005ff177819 */ /* 0x100fe20000011618 */
[----:B------:R-:W-:Y:S01]  /*0380*/  UMOV UR39, 0x400 ;  /* 0x0000040000277882 */ /* 0x000fe20000000000 */
[----:B------:R-:W-:Y:S01]  /*0390*/  SHF.L.U32 R0, R24, 0x4, RZ ;  /* 0x0000000418007819 */ /* 0x000fe200000006ff */
[----:B------:R-:W-:Y:S01]  /*03a0*/  UIADD3 UR40, UPT, UPT, UR39, 0x1000, URZ ;  /* 0x0000100027287890 */ /* 0x000fe2000fffe0ff */
[C---:B------:R-:W-:Y:S01]  /*03b0*/  LOP3.LUT R7, R3.reuse, 0x4, RZ, 0xc0, !PT ;  /* 0x0000000403077812 */ /* 0x040fe200078ec0ff */
[----:B------:R-:W-:Y:S01]  /*03c0*/  HFMA2 R91, -RZ, RZ, 0, 0 ;  /* 0x00000000ff5b7431 */ /* 0x000fe200000001ff */
[----:B------:R-:W-:Y:S01]  /*03d0*/  LOP3.LUT R22, R3, 0x7c, RZ, 0xc0, !PT ;  /* 0x0000007c03167812 */ /* 0x000fe200078ec0ff */
[----:B------:R-:W1:Y:S01]  /*03e0*/  LDC.64 R4, c[0x0][0x380] ;  /* 0x0000e000ff047b82 */ /* 0x000e620000000a00 */
[----:B------:R-:W-:Y:S01]  /*03f0*/  LOP3.LUT R3, R23, 0x1, R24, 0x78, !PT ;  /* 0x0000000117037812 */ /* 0x000fe200078e7818 */
[-C--:B------:R-:W-:Y:S01]  /*0400*/  IMAD R18, R18, R27.reuse, R7 ;  /* 0x0000001b12127224 */ /* 0x080fe200078e0207 */
[----:B------:R-:W-:Y:S01]  /*0410*/  LOP3.LUT R0, R0, 0x1f0, RZ, 0xc0, !PT ;  /* 0x000001f000007812 */ /* 0x000fe200078ec0ff */
[----:B------:R-:W-:Y:S01]  /*0420*/  UMOV UR38, URZ ;  /* 0x000000ff00267c82 */ /* 0x000fe20008000000 */
[----:B------:R-:W-:Y:S01]  /*0430*/  LEA R3, R3, R22, 0x7 ;  /* 0x0000001603037211 */ /* 0x000fe200078e38ff */
[C---:B------:R-:W-:Y:S01]  /*0440*/  IMAD R22, R23.reuse, R27, R22 ;  /* 0x0000001b17167224 */ /* 0x040fe200078e0216 */
[----:B------:R-:W-:Y:S01]  /*0450*/  LEA R23, R23, R0, 0x9 ;  /* 0x0000000017177211 */ /* 0x000fe200078e48ff */
[----:B------:R-:W2:Y:S01]  /*0460*/  LDC.64 R102, c[0x0][0x388] ;  /* 0x0000e200ff667b82 */ /* 0x000ea20000000a00 */
[----:B------:R-:W-:-:S02]  /*0470*/  SHF.R.S32.HI R0, RZ, 0x1f, R27 ;  /* 0x0000001fff007819 */ /* 0x000fc4000001141b */
[C---:B------:R-:W-:Y:S02]  /*0480*/  LOP3.LUT R19, R24.reuse, UR6, R19, 0xfe, !PT ;  /* 0x0000000618137c12 */ /* 0x040fe4000f8efe13 */
[----:B------:R-:W-:Y:S02]  /*0490*/  SHF.L.U32 R24, R24, 0xb, RZ ;  /* 0x0000000b18187819 */ /* 0x000fe400000006ff */
[----:B------:R-:W-:Y:S01]  /*04a0*/  LEA.HI R0, R0, R27, RZ, 0x3 ;  /* 0x0000001b00007211 */ /* 0x000fe200078f18ff */
[----:B0-----:R-:W-:Y:S01]  /*04b0*/  ULEA UR39, UR4, UR39, 0x18 ;  /* 0x0000002704277291 */ /* 0x001fe2000f8ec0ff */
[----:B------:R-:W-:Y:S01]  /*04c0*/  LOP3.LUT R24, R3, 0x800, R24, 0xf8, !PT ;  /* 0x0000080003187812 */ /* 0x000fe200078ef818 */
[----:B------:R-:W-:Y:S01]  /*04d0*/  ULEA UR40, UR4, UR40, 0x18 ;  /* 0x0000002804287291 */ /* 0x000fe2000f8ec0ff */
[----:B------:R-:W-:Y:S02]  /*04e0*/  SHF.L.U32 R27, R27, 0x3, RZ ;  /* 0x000000031b1b7819 */ /* 0x000fe400000006ff */
[----:B------:R-:W-:-:S02]  /*04f0*/  SHF.R.S32.HI R96, RZ, 0x3, R0 ;  /* 0x00000003ff607819 */ /* 0x000fc40000011400 */
[----:B------:R-:W-:Y:S01]  /*0500*/  LEA R97, R101, UR39, 0x2 ;  /* 0x0000002765617c11 */ /* 0x000fe2000f8e10ff */
[----:B-1----:R-:W-:Y:S01]  /*0510*/  IMAD.WIDE R4, R99, 0x4, R4 ;  /* 0x0000000463047825 */ /* 0x002fe200078e0204 */
[----:B------:R-:W-:Y:S02]  /*0520*/  LEA R17, R100, UR40, 0x2 ;  /* 0x0000002864117c11 */ /* 0x000fe4000f8e10ff */
[----:B------:R-:W-:Y:S02]  /*0530*/  MOV R25, R4 ;  /* 0x0000000400197202 */ /* 0x000fe40000000f00 */
[----:B------:R-:W-:Y:S01]  /*0540*/  MOV R26, R5 ;  /* 0x00000005001a7202 */ /* 0x000fe20000000f00 */
[----:B--2---:R-:W-:-:S07]  /*0550*/  IMAD.WIDE.U32 R102, R98, 0x4, R102 ;  /* 0x0000000462667825 */ /* 0x004fce00078e0066 */
.L_x_17:
[----:B------:R-:W-:Y:S01]  /*0560*/  MOV R4, R25 ;  /* 0x0000001900047202 */ /* 0x000fe20000000f00 */
[----:B------:R-:W-:Y:S01]  /*0570*/  IMAD.WIDE.U32 R8, R22, 0x4, R102 ;  /* 0x0000000416087825 */ /* 0x000fe200078e0066 */
[----:B------:R-:W-:-:S03]  /*0580*/  MOV R5, R26 ;  /* 0x0000001a00057202 */ /* 0x000fc60000000f00 */
[----:B------:R-:W-:Y:S02]  /*0590*/  IMAD.WIDE.U32 R4, R18, 0x4, R4 ;  /* 0x0000000412047825 */ /* 0x000fe400078e0004 */
[----:B------:R-:W2:Y:S04]  /*05a0*/  LDG.E.128 R8, desc[UR36][R8.64] ;  /* 0x0000002408087981 */ /* 0x000ea8000c1e1d00 */
[----:B------:R-:W3:Y:S01]  /*05b0*/  LDG.E.128 R4, desc[UR36][R4.64] ;  /* 0x0000002404047981 */ /* 0x000ee2000c1e1d00 */
[----:B------:R-:W-:Y:S01]  /*05c0*/  LOP3.LUT P0, RZ, R19, UR38, RZ, 0xfc, !PT ;  /* 0x0000002613ff7c12 */ /* 0x000fe2000f80fcff */
[----:B------:R-:W-:Y:S02]  /*05d0*/  BSSY.RECONVERGENT B8, `(.L_x_1) ;  /* 0x0000089000087945 */ /* 0x000fe40003800200 */
[----:B---3--:R0:W-:Y:S04]  /*05e0*/  STS [R24+UR39], R4 ;  /* 0x0000000418007988 */ /* 0x0081e80008000827 */
[----:B------:R0:W-:Y:S04]  /*05f0*/  STS [R24+UR39+0x200], R5 ;  /* 0x0002000518007988 */ /* 0x0001e80008000827 */
[----:B------:R0:W-:Y:S04]  /*0600*/  STS [R24+UR39+0x400], R6 ;  /* 0x0004000618007988 */ /* 0x0001e80008000827 */
[----:B------:R0:W-:Y:S04]  /*0610*/  STS [R24+UR39+0x600], R7 ;  /* 0x0006000718007988 */ /* 0x0001e80008000827 */
[----:B--2---:R0:W-:Y:S01]  /*0620*/  STS.128 [R23+UR40], R8 ;  /* 0x0000000817007988 */ /* 0x0041e20008000c28 */
[----:B------:R-:W-:Y:S06]  /*0630*/  BAR.SYNC.DEFER_BLOCKING 0x0 ;  /* 0x0000000000007b1d */ /* 0x000fec0000010000 */
[----:B------:R-:W-:Y:S05]  /*0640*/  @P0 BRA `(.L_x_2) ;  /* 0x0000000800040947 */ /* 0x000fea0003800000 */
[----:B------:R-:W-:Y:S01]  /*0650*/  HFMA2 R94, -RZ, RZ, 0, 0 ;  /* 0x00000000ff5e7431 */ /* 0x000fe200000001ff */
[----:B------:R-:W-:Y:S06]  /*0660*/  BSSY.RECONVERGENT B7, `(.L_x_3) ;  /* 0x0000078000077945 */ /* 0x000fec0003800200 */
.L_x_16:
[----:B------:R-:W-:Y:S01]  /*0670*/  ISETP.NE.AND P0, PT, R94, 0x10, PT ;  /* 0x000000105e00780c */ /* 0x000fe20003f05270 */
[----:B------:R-:W-:-:S12]  /*0680*/  BSSY.RECONVERGENT B6, `(.L_x_4) ;  /* 0x000000a000067945 */ /* 0x000fd80003800200 */
[----:B------:R-:W-:Y:S05]  /*0690*/  @P0 BRA `(.L_x_5) ;  /* 0x0000000000200947 */ /* 0x000fea0003800000 */
[----:B------:R-:W-:Y:S01]  /*06a0*/  MOV R0, 0x0 ;  /* 0x0000000000007802 */ /* 0x000fe20000000f00 */
[----:B------:R-:W1:Y:S01]  /*06b0*/  LDCU.64 UR4, c[0x4][0x8] ;  /* 0x01000100ff0477ac */ /* 0x000e620008000a00 */
[----:B0-----:R-:W-:Y:S02]  /*06c0*/  CS2R R6, SRZ ;  /* 0x0000000000067805 */ /* 0x001fe4000001ff00 */
[----:B------:R0:W2:Y:S01]  /*06d0*/  LDC.64 R8, c[0x4][R0] ;  /* 0x0100000000087b82 */ /* 0x0000a20000000a00 */
[----:B-1----:R-:W-:Y:S02]  /*06e0*/  MOV R4, UR4 ;  /* 0x0000000400047c02 */ /* 0x002fe40008000f00 */
[----:B0-----:R-:W-:-:S07]  /*06f0*/  MOV R5, UR5 ;  /* 0x0000000500057c02 */ /* 0x001fce0008000f00 */
[----:B------:R-:W-:-:S07]  /*0700*/  LEPC R20, `(.L_x_5) ;  /* 0x000000001014794e */ /* 0x000fce0000000000 */
[----:B--2---:R-:W-:Y:S05]  /*0710*/  CALL.ABS.NOINC R8 ;  /* 0x0000000008007343 */ /* 0x004fea0003c00000 */
.L_x_5:
[----:B------:R-:W-:Y:S05]  /*0720*/  BSYNC.RECONVERGENT B6 ;  /* 0x0000000000067941 */ /* 0x000fea0003800200 */
.L_x_4:
[----:B------:R-:W-:Y:S01]  /*0730*/  LEA R93, R94, UR39, 0x2 ;  /* 0x000000275e5d7c11 */ /* 0x000fe2000f8e10ff */
[----:B------:R-:W1:Y:S01]  /*0740*/  LDCU.64 UR4, c[0x4][0x18] ;  /* 0x01000300ff0477ac */ /* 0x000e620008000a00 */
[----:B------:R-:W-:Y:S02]  /*0750*/  MOV R92, 0x0 ;  /* 0x00000000005c7802 */ /* 0x000fe40000000f00 */
[----:B0-----:R-:W-:Y:S01]  /*0760*/  MOV R6, R2 ;  /* 0x0000000200067202 */ /* 0x001fe20000000f00 */
[----:B------:R-:W0:Y:S01]  /*0770*/  LDS R0, [R93] ;  /* 0x000000005d007984 */ /* 0x000e220000000800 */
[----:B------:R2:W3:Y:S01]  /*0780*/  LDC.64 R10, c[0x4][R92] ;  /* 0x010000005c0a7b82 */ /* 0x0004e20000000a00 */
[----:B------:R-:W-:Y:S02]  /*0790*/  MOV R7, R16 ;  /* 0x0000001000077202 */ /* 0x000fe40000000f00 */
[----:B-1----:R-:W-:Y:S02]  /*07a0*/  MOV R4, UR4 ;  /* 0x0000000400047c02 */ /* 0x002fe40008000f00 */
[----:B------:R-:W-:Y:S01]  /*07b0*/  MOV R5, UR5 ;  /* 0x0000000500057c02 */ /* 0x000fe20008000f00 */
[----:B0-----:R-:W0:Y:S02]  /*07c0*/  F2F.F64.F32 R8, R0 ;  /* 0x0000000000087310 */ /* 0x001e240000201800 */
[----:B0--3--:R2:W-:Y:S04]  /*07d0*/  STL.64 [R1], R8 ;  /* 0x0000000801007387 */ /* 0x0095e80000100a00 */
[----:B------:R-:W-:-:S07]  /*07e0*/  LEPC R20, `(.L_x_6) ;  /* 0x000000001014794e */ /* 0x000fce0000000000 */
[----:B--2---:R-:W-:Y:S05]  /*07f0*/  CALL.ABS.NOINC R10 ;  /* 0x000000000a007343 */ /* 0x004fea0003c00000 */
.L_x_6:
[----:B------:R-:W0:Y:S01]  /*0800*/  LDS R0, [R93+0x200] ;  /* 0x000200005d007984 */ /* 0x000e220000000800 */
[----:B------:R1:W2:Y:S01]  /*0810*/  LDC.64 R10, c[0x4][R92] ;  /* 0x010000005c0a7b82 */ /* 0x0002a20000000a00 */
[----:B------:R-:W3:Y:S01]  /*0820*/  LDCU.64 UR4, c[0x4][0x18] ;  /* 0x01000300ff0477ac */ /* 0x000ee20008000a00 */
[----:B------:R-:W-:Y:S02]  /*0830*/  MOV R6, R2 ;  /* 0x0000000200067202 */ /* 0x000fe40000000f00 */
[----:B------:R-:W-:Y:S02]  /*0840*/  MOV R7, R16 ;  /* 0x0000001000077202 */ /* 0x000fe40000000f00 */
[----:B---3--:R-:W-:Y:S02]  /*0850*/  MOV R4, UR4 ;  /* 0x0000000400047c02 */ /* 0x008fe40008000f00 */
[----:B------:R-:W-:Y:S01]  /*0860*/  MOV R5, UR5 ;  /* 0x0000000500057c02 */ /* 0x000fe20008000f00 */
[----:B0-----:R-:W0:Y:S02]  /*0870*/  F2F.F64.F32 R8, R0 ;  /* 0x0000000000087310 */ /* 0x001e240000201800 */
[----:B0-2---:R1:W-:Y:S04]  /*0880*/  STL.64 [R1], R8 ;  /* 0x0000000801007387 */ /* 0x0053e80000100a00 */
[----:B------:R-:W-:-:S07]  /*0890*/  LEPC R20, `(.L_x_7) ;  /* 0x000000001014794e */ /* 0x000fce0000000000 */
[----:B-1----:R-:W-:Y:S05]  /*08a0*/  CALL.ABS.NOINC R10 ;  /* 0x000000000a007343 */ /* 0x002fea0003c00000 */
.L_x_7:
        /* <DEDUP_REMOVED lines=11> */
.L_x_8:
        /* <DEDUP_REMOVED lines=11> */
.L_x_9:
[----:B------:R0:W1:Y:S01]  /*0a10*/  LDC.64 R8, c[0x4][R92] ;  /* 0x010000005c087b82 */ /* 0x0000620000000a00 */
[----:B------:R-:W2:Y:S01]  /*0a20*/  LDCU.64 UR4, c[0x4][0x10] ;  /* 0x01000200ff0477ac */ /* 0x000ea20008000a00 */
[----:B------:R-:W-:Y:S02]  /*0a30*/  CS2R R6, SRZ ;  /* 0x0000000000067805 */ /* 0x000fe4000001ff00 */
[----:B--2---:R-:W-:Y:S02]  /*0a40*/  MOV R4, UR4 ;  /* 0x0000000400047c02 */ /* 0x004fe40008000f00 */
[----:B0-----:R-:W-:-:S07]  /*0a50*/  MOV R5, UR5 ;  /* 0x0000000500057c02 */ /* 0x001fce0008000f00 */
[----:B------:R-:W-:-:S07]  /*0a60*/  LEPC R20, `(.L_x_10) ;  /* 0x000000001014794e */ /* 0x000fce0000000000 */
[----:B-1----:R-:W-:Y:S05]  /*0a70*/  CALL.ABS.NOINC R8 ;  /* 0x0000000008007343 */ /* 0x002fea0003c00000 */
.L_x_10:
        /* <DEDUP_REMOVED lines=11> */
.L_x_11:
        /* <DEDUP_REMOVED lines=11> */
.L_x_12:
        /* <DEDUP_REMOVED lines=11> */
.L_x_13:
        /* <DEDUP_REMOVED lines=11> */
.L_x_14:
[----:B------:R0:W1:Y:S01]  /*0d40*/  LDC.64 R8, c[0x4][R92] ;  /* 0x010000005c087b82 */ /* 0x0000620000000a00 */
[----:B------:R-:W2:Y:S01]  /*0d50*/  LDCU.64 UR4, c[0x4][0x8] ;  /* 0x01000100ff0477ac */ /* 0x000ea20008000a00 */
[----:B------:R-:W-:Y:S02]  /*0d60*/  CS2R R6, SRZ ;  /* 0x0000000000067805 */ /* 0x000fe4000001ff00 */
[----:B--2---:R-:W-:Y:S02]  /*0d70*/  MOV R4, UR4 ;  /* 0x0000000400047c02 */ /* 0x004fe40008000f00 */
[----:B0-----:R-:W-:-:S07]  /*0d80*/  MOV R5, UR5 ;  /* 0x0000000500057c02 */ /* 0x001fce0008000f00 */
[----:B------:R-:W-:-:S07]  /*0d90*/  LEPC R20, `(.L_x_15) ;  /* 0x000000001014794e */ /* 0x000fce0000000000 */
[----:B-1----:R-:W-:Y:S05]  /*0da0*/  CALL.ABS.NOINC R8 ;  /* 0x0000000008007343 */ /* 0x002fea0003c00000 */
.L_x_15:
[----:B------:R-:W-:-:S04]  /*0db0*/  IADD3 R94, PT, PT, R94, 0x1, RZ ;  /* 0x000000015e5e7810 */ /* 0x000fc80007ffe0ff */
[----:B------:R-:W-:-:S13]  /*0dc0*/  ISETP.NE.AND P0, PT, R94, 0x80, PT ;  /* 0x000000805e00780c */ /* 0x000fda0003f05270 */
[----:B------:R-:W-:Y:S05]  /*0dd0*/  @P0 BRA `(.L_x_16) ;  /* 0xfffffff800240947 */ /* 0x000fea000383ffff */
[----:B------:R-:W-:Y:S05]  /*0de0*/  BSYNC.RECONVERGENT B7 ;  /* 0x0000000000077941 */ /* 0x000fea0003800200 */
.L_x_3:
[----:B------:R-:W0:Y:S01]  /*0df0*/  LDC.64 R92, c[0x4][R92] ;  /* 0x010000005c5c7b82 */ /* 0x000e220000000a00 */
[----:B------:R-:W1:Y:S01]  /*0e00*/  LDCU.64 UR4, c[0x4][0x20] ;  /* 0x01000400ff0477ac */ /* 0x000e620008000a00 */
[----:B------:R-:W-:Y:S02]  /*0e10*/  CS2R R6, SRZ ;  /* 0x0000000000067805 */ /* 0x000fe4000001ff00 */
[----:B-1----:R-:W-:Y:S02]  /*0e20*/  MOV R4, UR4 ;  /* 0x0000000400047c02 */ /* 0x002fe40008000f00 */
[----:B------:R-:W-:-:S07]  /*0e30*/  MOV R5, UR5 ;  /* 0x0000000500057c02 */ /* 0x000fce0008000f00 */
[----:B------:R-:W-:-:S07]  /*0e40*/  LEPC R20, `(.L_x_2) ;  /* 0x000000001014794e */ /* 0x000fce0000000000 */
[----:B0-----:R-:W-:Y:S05]  /*0e50*/  CALL.ABS.NOINC R92 ;  /* 0x000000005c007343 */ /* 0x001fea0003c00000 */
.L_x_2:
[----:B------:R-:W-:Y:S05]  /*0e60*/  BSYNC.RECONVERGENT B8 ;  /* 0x0000000000087941 */ /* 0x000fea0003800200 */
.L_x_1:
[----:B0-----:R-:W-:Y:S01]  /*0e70*/  LDS.128 R4, [R97] ;  /* 0x0000000061047984 */ /* 0x001fe20000000c00 */
[----:B------:R-:W-:Y:S05]  /*0e80*/  WARPSYNC.ALL ;  /* 0x0000000000007948 */ /* 0x000fea0003800000 */
[----:B------:R-:W0:Y:S04]  /*0e90*/  LDS.128 R8, [R17] ;  /* 0x0000000011087984 */ /* 0x000e280000000c00 */
[----:B------:R-:W1:Y:S04]  /*0ea0*/  LDS.128 R12, [R17+0x80] ;  /* 0x00008000110c7984 */ /* 0x000e680000000c00 */
[----:B------:R-:W2:Y:S01]  /*0eb0*/  LDS.128 R92, [R97+0x40] ;  /* 0x00004000615c7984 */ /* 0x000ea20000000c00 */
[C---:B0-----:R-:W-:Y:S01]  /*0ec0*/  FFMA R0, R4.reuse, R8, R28 ;  /* 0x0000000804007223 */ /* 0x041fe2000000001c */
[C---:B------:R-:W-:Y:S01]  /*0ed0*/  FFMA R3, R4.reuse, R9, R29 ;  /* 0x0000000904037223 */ /* 0x040fe2000000001d */
[C---:B------:R-:W-:Y:S01]  /*0ee0*/  FFMA R20, R4.reuse, R10, R30 ;  /* 0x0000000a04147223 */ /* 0x040fe2000000001e */
[C---:B------:R-:W-:Y:S01]  /*0ef0*/  FFMA R21, R4.reuse, R11, R31 ;  /* 0x0000000b04157223 */ /* 0x040fe2000000001f */
[C---:B-1----:R-:W-:Y:S01]  /*0f00*/  FFMA R104, R4.reuse, R12, R32 ;  /* 0x0000000c04687223 */ /* 0x042fe20000000020 */
[C---:B------:R-:W-:Y:S01]  /*0f10*/  FFMA R105, R4.reuse, R13, R33 ;  /* 0x0000000d04697223 */ /* 0x040fe20000000021 */
[C---:B------:R-:W-:Y:S01]  /*0f20*/  FFMA R106, R4.reuse, R14, R34 ;  /* 0x0000000e046a7223 */ /* 0x040fe20000000022 */
[----:B------:R-:W-:Y:S01]  /*0f30*/  FFMA R107, R4, R15, R35 ;  /* 0x0000000f046b7223 */ /* 0x000fe20000000023 */
[C---:B------:R-:W-:Y:S01]  /*0f40*/  FFMA R108, R5.reuse, R8, R36 ;  /* 0x00000008056c7223 */ /* 0x040fe20000000024 */
[C---:B------:R-:W-:Y:S01]  /*0f50*/  FFMA R109, R5.reuse, R9, R37 ;  /* 0x00000009056d7223 */ /* 0x040fe20000000025 */
[C---:B------:R-:W-:Y:S01]  /*0f60*/  FFMA R110, R5.reuse, R10, R38 ;  /* 0x0000000a056e7223 */ /* 0x040fe20000000026 */
[C---:B------:R-:W-:Y:S01]  /*0f70*/  FFMA R111, R5.reuse, R11, R39 ;  /* 0x0000000b056f7223 */ /* 0x040fe20000000027 */
[----:B------:R-:W-:Y:S01]  /*0f80*/  LDS.128 R32, [R97+0x200] ;  /* 0x0002000061207984 */ /* 0x000fe20000000c00 */
[C---:B------:R-:W-:Y:S01]  /*0f90*/  FFMA R40, R5.reuse, R12, R40 ;  /* 0x0000000c05287223 */ /* 0x040fe20000000028 */
[C---:B------:R-:W-:Y:S01]  /*0fa0*/  FFMA R41, R5.reuse, R13, R41 ;  /* 0x0000000d05297223 */ /* 0x040fe20000000029 */
[C---:B------:R-:W-:Y:S01]  /*0fb0*/  FFMA R42, R5.reuse, R14, R42 ;  /* 0x0000000e052a7223 */ /* 0x040fe2000000002a */
[----:B------:R-:W0:Y:S01]  /*0fc0*/  LDS.128 R28, [R17+0x200] ;  /* 0x00020000111c7984 */ /* 0x000e220000000c00 */
[----:B------:R-:W-:Y:S01]  /*0fd0*/  FFMA R43, R5, R15, R43 ;  /* 0x0000000f052b7223 */ /* 0x000fe2000000002b */
[C---:B------:R-:W-:Y:S01]  /*0fe0*/  FFMA R44, R6.reuse, R8, R44 ;  /* 0x00000008062c7223 */ /* 0x040fe2000000002c */
[C---:B------:R-:W-:Y:S01]  /*0ff0*/  FFMA R45, R6.reuse, R9, R45 ;  /* 0x00000009062d7223 */ /* 0x040fe2000000002d */
[----:B------:R-:W1:Y:S01]  /*1000*/  LDS.128 R36, [R17+0x280] ;  /* 0x0002800011247984 */ /* 0x000e620000000c00 */
[C---:B------:R-:W-:Y:S01]  /*1010*/  FFMA R46, R6.reuse, R10, R46 ;  /* 0x0000000a062e7223 */ /* 0x040fe2000000002e */
[C---:B------:R-:W-:Y:S01]  /*1020*/  FFMA R47, R6.reuse, R11, R47 ;  /* 0x0000000b062f7223 */ /* 0x040fe2000000002f */
[C---:B------:R-:W-:Y:S01]  /*1030*/  FFMA R48, R6.reuse, R12, R48 ;  /* 0x0000000c06307223 */ /* 0x040fe20000000030 */
[C---:B------:R-:W-:Y:S01]  /*1040*/  FFMA R49, R6.reuse, R13, R49 ;  /* 0x0000000d06317223 */ /* 0x040fe20000000031 */
[C---:B------:R-:W-:Y:S01]  /*1050*/  FFMA R50, R6.reuse, R14, R50 ;  /* 0x0000000e06327223 */ /* 0x040fe20000000032 */
[----:B------:R-:W-:Y:S01]  /*1060*/  FFMA R51, R6, R15, R51 ;  /* 0x0000000f06337223 */ /* 0x000fe20000000033 */
[C---:B------:R-:W-:Y:S01]  /*1070*/  FFMA R52, R7.reuse, R8, R52 ;  /* 0x0000000807347223 */ /* 0x040fe20000000034 */
[C---:B------:R-:W-:Y:S01]  /*1080*/  FFMA R53, R7.reuse, R9, R53 ;  /* 0x0000000907357223 */ /* 0x040fe20000000035 */
[C---:B------:R-:W-:Y:S01]  /*1090*/  FFMA R54, R7.reuse, R10, R54 ;  /* 0x0000000a07367223 */ /* 0x040fe20000000036 */
[C---:B------:R-:W-:Y:S01]  /*10a0*/  FFMA R55, R7.reuse, R11, R55 ;  /* 0x0000000b07377223 */ /* 0x040fe20000000037 */
[C---:B------:R-:W-:Y:S01]  /*10b0*/  FFMA R56, R7.reuse, R12, R56 ;  /* 0x0000000c07387223 */ /* 0x040fe20000000038 */
[C---:B------:R-:W-:Y:S01]  /*10c0*/  FFMA R57, R7.reuse, R13, R57 ;  /* 0x0000000d07397223 */ /* 0x040fe20000000039 */
[C---:B------:R-:W-:Y:S01]  /*10d0*/  FFMA R58, R7.reuse, R14, R58 ;  /* 0x0000000e073a7223 */ /* 0x040fe2000000003a */
[----:B------:R-:W-:Y:S01]  /*10e0*/  FFMA R59, R7, R15, R59 ;  /* 0x0000000f073b7223 */ /* 0x000fe2000000003b */
[C---:B--2---:R-:W-:Y:S01]  /*10f0*/  FFMA R60, R92.reuse, R8, R60 ;  /* 0x000000085c3c7223 */ /* 0x044fe2000000003c */
[----:B------:R-:W2:Y:S01]  /*1100*/  LDS.128 R4, [R97+0x240] ;  /* 0x0002400061047984 */ /* 0x000ea20000000c00 */
[C---:B------:R-:W-:Y:S01]  /*1110*/  FFMA R61, R92.reuse, R9, R61 ;  /* 0x000000095c3d7223 */ /* 0x040fe2000000003d */
        /* <DEDUP_REMOVED lines=17> */
[----:B------:R-:W-:Y:S01]  /*1230*/  FFMA R79, R94, R11, R79 ;  /* 0x0000000b5e4f7223 */ /* 0x000fe2000000004f */
        /* <DEDUP_REMOVED lines=19> */
[----:B------:R-:W-:Y:S01]  /*1370*/  FFMA R33, R33, R39, R43 ;  /* 0x0000002721217223 */ /* 0x000fe2000000002b */
        /* <DEDUP_REMOVED lines=14> */
[----:B------:R-:W1:Y:S01]  /*1460*/  LDS.128 R12, [R17+0x400] ;  /* 0x00040000110c7984 */ /* 0x000e620000000c00 */
[C---:B------:R-:W-:Y:S01]  /*1470*/  FFMA R52, R35.reuse, R28, R52 ;  /* 0x0000001c23347223 */ /* 0x040fe20000000034 */
[C---:B------:R-:W-:Y:S01]  /*1480*/  FFMA R53, R35.reuse, R29, R53 ;  /* 0x0000001d23357223 */ /* 0x040fe20000000035 */
[C---:B------:R-:W-:Y:S01]  /*1490*/  FFMA R54, R35.reuse, R30, R54 ;  /* 0x0000001e23367223 */ /* 0x040fe20000000036 */
[----:B------:R-:W-:Y:S01]  /*14a0*/  FFMA R55, R35, R31, R55 ;  /* 0x0000001f23377223 */ /* 0x000fe20000000037 */
[C---:B--2---:R-:W-:Y:S01]  /*14b0*/  FFMA R60, R4.reuse, R28, R60 ;  /* 0x0000001c043c7223 */ /* 0x044fe2000000003c */
[C---:B------:R-:W-:Y:S01]  /*14c0*/  FFMA R61, R4.reuse, R29, R61 ;  /* 0x0000001d043d7223 */ /* 0x040fe2000000003d */
[C---:B------:R-:W-:Y:S01]  /*14d0*/  FFMA R62, R4.reuse, R30, R62 ;  /* 0x0000001e043e7223 */ /* 0x040fe2000000003e */
        /* <DEDUP_REMOVED lines=14> */
[----:B------:R-:W2:Y:S01]  /*15c0*/  LDS.128 R28, [R97+0x440] ;  /* 0x00044000611c7984 */ /* 0x000ea20000000c00 */
        /* <DEDUP_REMOVED lines=25> */
[----:B------:R-:W-:Y:S01]  /*1760*/  LDS.128 R4, [R97+0x600] ;  /* 0x0006000061047984 */ /* 0x000fe20000000c00 */
[C---:B-1----:R-:W-:Y:S01]  /*1770*/  FFMA R0, R8.reuse, R12, R0 ;  /* 0x0000000c08007223 */ /* 0x042fe20000000000 */
[C---:B------:R-:W-:Y:S01]  /*1780*/  FFMA R3, R8.reuse, R13, R3 ;  /* 0x0000000d08037223 */ /* 0x040fe20000000003 */
[C---:B------:R-:W-:Y:S01]  /*1790*/  FFMA R20, R8.reuse, R14, R20 ;  /* 0x0000000e08147223 */ /* 0x040fe20000000014 */
[----:B------:R-:W0:Y:S01]  /*17a0*/  LDS.128 R32, [R17+0x600] ;  /* 0x0006000011207984 */ /* 0x000e220000000c00 */
[C---:B------:R-:W-:Y:S01]  /*17b0*/  FFMA R21, R8.reuse, R15, R21 ;  /* 0x0000000f08157223 */ /* 0x040fe20000000015 */
[C---:B------:R-:W-:Y:S01]  /*17c0*/  FFMA R104, R8.reuse, R40, R104 ;  /* 0x0000002808687223 */ /* 0x040fe20000000068 */
[C---:B------:R-:W-:Y:S01]  /*17d0*/  FFMA R105, R8.reuse, R41, R105 ;  /* 0x0000002908697223 */ /* 0x040fe20000000069 */
[----:B------:R-:W1:Y:S01]  /*17e0*/  LDS.128 R36, [R17+0x680] ;  /* 0x0006800011247984 */ /* 0x000e620000000c00 */
[C---:B------:R-:W-:Y:S01]  /*17f0*/  FFMA R106, R8.reuse, R42, R106 ;  /* 0x0000002a086a7223 */ /* 0x040fe2000000006a */
[----:B------:R-:W-:Y:S01]  /*1800*/  FFMA R107, R8, R43, R107 ;  /* 0x0000002b086b7223 */ /* 0x000fe2000000006b */
        /* <DEDUP_REMOVED lines=50> */
[----:B------:R-:W2:Y:S01]  /*1b30*/  LDS.128 R8, [R97+0x640] ;  /* 0x0006400061087984 */ /* 0x000ea20000000c00 */
[C---:B------:R-:W-:Y:S01]  /*1b40*/  FFMA R88, R31.reuse, R40, R88 ;  /* 0x000000281f587223 */ /* 0x040fe20000000058 */
[C---:B------:R-:W-:Y:S01]  /*1b50*/  FFMA R89, R31.reuse, R41, R89 ;  /* 0x000000291f597223 */ /* 0x040fe20000000059 */
[C---:B------:R-:W-:Y:S01]  /*1b60*/  FFMA R90, R31.reuse, R42, R90 ;  /* 0x0000002a1f5a7223 */ /* 0x040fe2000000005a */
[----:B------:R-:W-:Y:S01]  /*1b70*/  FFMA R91, R31, R43, R91 ;  /* 0x0000002b1f5b7223 */ /* 0x000fe2000000005b */
[----:B------:R-:W-:Y:S01]  /*1b80*/  LDS.128 R12, [R97+0x840] ;  /* 0x00084000610c7984 */ /* 0x000fe20000000c00 */
[C---:B0-----:R-:W-:Y:S01]  /*1b90*/  FFMA R0, R4.reuse, R32, R0 ;  /* 0x0000002004007223 */ /* 0x041fe20000000000 */
[C---:B------:R-:W-:Y:S01]  /*1ba0*/  FFMA R3, R4.reuse, R33, R3 ;  /* 0x0000002104037223 */ /* 0x040fe20000000003 */
[C---:B------:R-:W-:Y:S01]  /*1bb0*/  FFMA R20, R4.reuse, R34, R20 ;  /* 0x0000002204147223 */ /* 0x040fe20000000014 */
[----:B------:R-:W0:Y:S01]  /*1bc0*/  LDS.128 R28, [R17+0x800] ;  /* 0x00080000111c7984 */ /* 0x000e220000000c00 */
[C---:B------:R-:W-:Y:S01]  /*1bd0*/  FFMA R21, R4.reuse, R35, R21 ;  /* 0x0000002304157223 */ /* 0x040fe20000000015 */
[C---:B-1----:R-:W-:Y:S01]  /*1be0*/  FFMA R104, R4.reuse, R36, R104 ;  /* 0x0000002404687223 */ /* 0x042fe20000000068 */
        /* <DEDUP_REMOVED lines=85> */
[----:B------:R-:W-:Y:S01]  /*2140*/  LDS.128 R8, [R97+0xa40] ;  /* 0x000a400061087984 */ /* 0x000fe20000000c00 */
[C---:B------:R-:W-:Y:S01]  /*2150*/  FFMA R52, R15.reuse, R28, R52 ;  /* 0x0000001c0f347223 */ /* 0x040fe20000000034 */
        /* <DEDUP_REMOVED lines=43> */
[C---:B0-----:R-:W-:Y:S01]  /*2410*/  FFMA R112, R10.reuse, R33, R45 ;  /* 0x000000210a707223 */ /* 0x041fe2000000002d */
[----:B------:R-:W-:Y:S01]  /*2420*/  FFMA R113, R10, R35, R47 ;  /* 0x000000230a717223 */ /* 0x000fe2000000002f */
[----:B------:R-:W-:Y:S01]  /*2430*/  FFMA R0, R8, R32, R0 ;  /* 0x0000002008007223 */ /* 0x000fe20000000000 */
[----:B------:R-:W0:Y:S01]  /*2440*/  LDS.128 R4, [R97+0xc40] ;  /* 0x000c400061047984 */ /* 0x000e220000000c00 */
[C---:B-1----:R-:W-:Y:S01]  /*2450*/  FFMA R114, R10.reuse, R36, R48 ;  /* 0x000000240a727223 */ /* 0x042fe20000000030 */
[----:B------:R-:W-:Y:S01]  /*2460*/  FFMA R115, R10, R38, R50 ;  /* 0x000000260a737223 */ /* 0x000fe20000000032 */
        /* <DEDUP_REMOVED lines=57> */
[-C--:B------:R-:W-:Y:S01]  /*2800*/  FFMA R15, R15, R39.reuse, R91 ;  /* 0x000000270f0f7223 */ /* 0x080fe2000000005b */
[-C--:B------:R-:W-:Y:S01]  /*2810*/  FFMA R67, R12, R39.reuse, R67 ;  /* 0x000000270c437223 */ /* 0x080fe20000000043 */
[-C--:B------:R-:W-:Y:S01]  /*2820*/  FFMA R75, R13, R39.reuse, R75 ;  /* 0x000000270d4b7223 */ /* 0x080fe2000000004b */
        /* <DEDUP_REMOVED lines=133> */
[----:B------:R-:W-:Y:S01]  /*3080*/  UIADD3 UR38, UPT, UPT, UR38, 0x1, URZ ;  /* 0x0000000126267890 */ /* 0x000fe2000fffe0ff */
[----:B------:R-:W-:Y:S01]  /*3090*/  BAR.SYNC.DEFER_BLOCKING 0x0 ;  /* 0x0000000000007b1d */ /* 0x000fe20000010000 */
[----:B------:R-:W-:Y:S01]  /*30a0*/  IADD3 R25, P1, PT, R25, 0x20, RZ ;  /* 0x0000002019197810 */ /* 0x000fe20007f3e0ff */
[----:B------:R-:W-:-:S03]  /*30b0*/  IMAD.WIDE.U32 R102, R27, 0x4, R102 ;  /* 0x000000041b667825 */ /* 0x000fc600078e0066 */
[----:B------:R-:W-:Y:S02]  /*30c0*/  ISETP.NE.AND P0, PT, R96, UR38, PT ;  /* 0x0000002660007c0c */ /* 0x000fe4000bf05270 */
[----:B------:R-:W-:-:S11]  /*30d0*/  IADD3.X R26, PT, PT, RZ, R26, RZ, P1, !PT ;  /* 0x0000001aff1a7210 */ /* 0x000fd60000ffe4ff */
[----:B------:R-:W-:Y:S05]  /*30e0*/  @P0 BRA `(.L_x_17) ;  /* 0xffffffd4001c0947 */ /* 0x000fea000383ffff */
.L_x_0:
[----:B------:R-:W0:Y:S01]  /*30f0*/  LDC R17, c[0x0][0x398] ;  /* 0x0000e600ff117b82 */ /* 0x000e220000000800 */
[----:B------:R-:W-:-:S07]  /*3100*/  IADD3 R99, PT, PT, R99, R98, RZ ;  /* 0x0000006263637210 */ /* 0x000fce0007ffe0ff */
[----:B------:R-:W1:Y:S01]  /*3110*/  LDC.64 R2, c[0x0][0x390] ;  /* 0x0000e400ff027b82 */ /* 0x000e620000000a00 */
[----:B0-----:R-:W-:-:S05]  /*3120*/  IMAD R5, R101, R17, R100 ;  /* 0x0000001165057224 */ /* 0x001fca00078e0264 */
[----:B------:R-:W-:Y:S01]  /*3130*/  LEA R7, R17, R5, 0x4 ;  /* 0x0000000511077211 */ /* 0x000fe200078e20ff */
[----:B-1----:R-:W-:-:S04]  /*3140*/  IMAD.WIDE R2, R99, 0x4, R2 ;  /* 0x0000000463027825 */ /* 0x002fc800078e0202 */
[----:B------:R-:W-:-:S04]  /*3150*/  IMAD.WIDE R4, R5, 0x4, R2 ;  /* 0x0000000405047825 */ /* 0x000fc800078e0202 */
[----:B------:R-:W-:Y:S01]  /*3160*/  IMAD.WIDE R2, R7, 0x4, R2 ;  /* 0x0000000407027825 */ /* 0x000fe200078e0202 */
[----:B------:R-:W-:Y:S03]  /*3170*/  STG.E.128 desc[UR36][R4.64], R28 ;  /* 0x0000001c04007986 */ /* 0x000fe6000c101d24 */
[C---:B------:R-:W-:Y:S01]  /*3180*/  IMAD.WIDE R6, R17.reuse, 0x4, R4 ;  /* 0x0000000411067825 */ /* 0x040fe200078e0204 */
[----:B------:R0:W-:Y:S03]  /*3190*/  STG.E.128 desc[UR36][R4.64+0x80], R32 ;  /* 0x0000802004007986 */ /* 0x0001e6000c101d24 */
[C---:B------:R-:W-:Y:S01]  /*31a0*/  IMAD.WIDE R8, R17.reuse, 0x4, R2 ;  /* 0x0000000411087825 */ /* 0x040fe200078e0202 */
[----:B------:R-:W-:Y:S03]  /*31b0*/  STG.E.128 desc[UR36][R2.64], R60 ;  /* 0x0000003c02007986 */ /* 0x000fe6000c101d24 */
[C---:B------:R-:W-:Y:S01]  /*31c0*/  IMAD.WIDE R10, R17.reuse, 0x4, R6 ;  /* 0x00000004110a7825 */ /* 0x040fe200078e0206 */
[----:B------:R-:W-:Y:S03]  /*31d0*/  STG.E.128 desc[UR36][R2.64+0x80], R64 ;  /* 0x0000804002007986 */ /* 0x000fe6000c101d24 */
[C---:B------:R-:W-:Y:S01]  /*31e0*/  IMAD.WIDE R12, R17.reuse, 0x4, R8 ;  /* 0x00000004110c7825 */ /* 0x040fe200078e0208 */
[----:B------:R-:W-:Y:S03]  /*31f0*/  STG.E.128 desc[UR36][R6.64], R36 ;  /* 0x0000002406007986 */ /* 0x000fe6000c101d24 */
[C---:B------:R-:W-:Y:S01]  /*3200*/  IMAD.WIDE R14, R17.reuse, 0x4, R10 ;  /* 0x00000004110e7825 */ /* 0x040fe200078e020a */
[----:B------:R-:W-:Y:S03]  /*3210*/  STG.E.128 desc[UR36][R6.64+0x80], R40 ;  /* 0x0000802806007986 */ /* 0x000fe6000c101d24 */
[----:B0-----:R-:W-:Y:S01]  /*3220*/  IMAD.WIDE R4, R17, 0x4, R12 ;  /* 0x0000000411047825 */ /* 0x001fe200078e020c */
[----:B------:R-:W-:Y:S04]  /*3230*/  STG.E.128 desc[UR36][R8.64], R68 ;  /* 0x0000004408007986 */ /* 0x000fe8000c101d24 */
        /* <DEDUP_REMOVED lines=8> */
[----:B------:R-:W-:Y:S01]  /*32c0*/  STG.E.128 desc[UR36][R4.64+0x80], R88 ;  /* 0x0000805804007986 */ /* 0x000fe2000c101d24 */
[----:B------:R-:W-:Y:S05]  /*32d0*/  EXIT ;  /* 0x000000000000794d */ /* 0x000fea0003800000 */
.L_x_18:
[----:B------:R-:W-:-:S00]  /*32e0*/  BRA `(.L_x_18) ;  /* 0xfffffffc00fc7947 */ /* 0x000fc0000383ffff */
[----:B------:R-:W-:-:S00]  /*32f0*/  NOP ;  /* 0x0000000000007918 */ /* 0x000fc00000000000 */
        /* <DEDUP_REMOVED lines=8> */
.L_x_19:


//--------------------- .nv.global.init           --------------------------
	.section	.nv.global.init,"aw",@progbits
.nv.global.init:
	.type		$str,@object
	.size		$str,($str$1 - $str)
$str:
        /*0000*/ 	.byte	0x0a, 0x00
	.type		$str$1,@object
	.size		$str$1,($str$2 - $str$1)
$str$1:
        /*0002*/ 	.byte	0x20, 0x20, 0x00
	.type		$str$2,@object
	.size		$str$2,($str$3 - $str$2)
$str$2:
        /*0005*/ 	.byte	0x25, 0x66, 0x20, 0x00
	.type		$str$3,@object
	.size		$str$3,(.L_3 - $str$3)
$str$3:
        /*0009*/ 	.byte	0x0a, 0x0a, 0x0a, 0x00
.L_3:


//--------------------- .nv.shared._Z42mm_shared_memory_bank_conflicts_new_kernelPfS_S_i --------------------------
	.section	.nv.shared._Z42mm_shared_memory_bank_conflicts_new_kernelPfS_S_i,"aw",@nobits
	.sectionflags	@""
	.align	4
.nv.shared._Z42mm_shared_memory_bank_conflicts_new_kernelPfS_S_i:
	.zero		9216


//--------------------- .nv.shared.reserved.0     --------------------------
	.section	.nv.shared.reserved.0,"aw",@nobits
	.weak		__nv_reservedSMEM_offset_0_alias
	.size		__nv_reservedSMEM_offset_0_alias, 0, 64
	.other		__nv_reservedSMEM_offset_0_alias,@"STO_CUDA_RESERVED_SHARED STV_DEFAULT"
__nv_reservedSMEM_offset_0_alias:
	.zero		0
	.zero		64


//--------------------- .nv.constant0._Z42mm_shared_memory_bank_conflicts_new_kernelPfS_S_i --------------------------
	.section	.nv.constant0._Z42mm_shared_memory_bank_conflicts_new_kernelPfS_S_i,"a",@progbits
	.sectionflags	@""
	.align	4
.nv.constant0._Z42mm_shared_memory_bank_conflicts_new_kernelPfS_S_i:
	.zero		924


//--------------------- SYMBOLS --------------------------

	.type		.nv.reservedSmem.offset0,@object
	.size		.nv.reservedSmem.offset0,0x4
	.type		.nv.reservedSmem.cap,@object
	.size		.nv.reservedSmem.cap,0x4
	.type		vprintf,@function
